//
// Generated by NVIDIA NVVM Compiler
//
// Compiler Build ID: CL-36424714
// Cuda compilation tools, release 13.0, V13.0.88
// Based on NVVM 20.0.0
//

.version 9.0
.target sm_100
.address_size 64

	// .globl	_Z10copyKernelP8csrGraphPiS1_S1_S1_
// _ZZ13processKernelP8csrGraphPiS1_S1_S1_iE9add_count has been demoted
// _ZZ13processKernelP8csrGraphPiS1_S1_S1_iE11block_start has been demoted

.visible .entry _Z10copyKernelP8csrGraphPiS1_S1_S1_(
	.param .u64 .ptr .align 1 _Z10copyKernelP8csrGraphPiS1_S1_S1__param_0,
	.param .u64 .ptr .align 1 _Z10copyKernelP8csrGraphPiS1_S1_S1__param_1,
	.param .u64 .ptr .align 1 _Z10copyKernelP8csrGraphPiS1_S1_S1__param_2,
	.param .u64 .ptr .align 1 _Z10copyKernelP8csrGraphPiS1_S1_S1__param_3,
	.param .u64 .ptr .align 1 _Z10copyKernelP8csrGraphPiS1_S1_S1__param_4
)
{
	.reg .b64 	%rd<7>;

	ld.param.u64 	%rd1, [_Z10copyKernelP8csrGraphPiS1_S1_S1__param_0];
	ld.param.u64 	%rd2, [_Z10copyKernelP8csrGraphPiS1_S1_S1__param_1];
	ld.param.u64 	%rd3, [_Z10copyKernelP8csrGraphPiS1_S1_S1__param_2];
	ld.param.u64 	%rd4, [_Z10copyKernelP8csrGraphPiS1_S1_S1__param_3];
	ld.param.u64 	%rd5, [_Z10copyKernelP8csrGraphPiS1_S1_S1__param_4];
	cvta.to.global.u64 	%rd6, %rd1;
	st.global.u64 	[%rd6], %rd2;
	st.global.u64 	[%rd6+8], %rd3;
	st.global.u64 	[%rd6+16], %rd4;
	st.global.u64 	[%rd6+24], %rd5;
	ret;

}
	// .globl	_Z11copyKernel2P8csrGraphPPi
.visible .entry _Z11copyKernel2P8csrGraphPPi(
	.param .u64 .ptr .align 1 _Z11copyKernel2P8csrGraphPPi_param_0,
	.param .u64 .ptr .align 1 _Z11copyKernel2P8csrGraphPPi_param_1
)
{
	.reg .b64 	%rd<6>;

	ld.param.u64 	%rd1, [_Z11copyKernel2P8csrGraphPPi_param_0];
	ld.param.u64 	%rd2, [_Z11copyKernel2P8csrGraphPPi_param_1];
	cvta.to.global.u64 	%rd3, %rd2;
	cvta.to.global.u64 	%rd4, %rd1;
	ld.global.u64 	%rd5, [%rd4+24];
	st.global.u64 	[%rd3], %rd5;
	ret;

}
	// .globl	_Z9resetDistP8csrGraphi
.visible .entry _Z9resetDistP8csrGraphi(
	.param .u64 .ptr .align 1 _Z9resetDistP8csrGraphi_param_0,
	.param .u32 _Z9resetDistP8csrGraphi_param_1
)
{
	.reg .pred 	%p<3>;
	.reg .b32 	%r<8>;
	.reg .b64 	%rd<9>;

	ld.param.u64 	%rd2, [_Z9resetDistP8csrGraphi_param_0];
	ld.param.u32 	%r2, [_Z9resetDistP8csrGraphi_param_1];
	cvta.to.global.u64 	%rd1, %rd2;
	mov.u32 	%r3, %tid.x;
	mov.u32 	%r4, %ctaid.x;
	mov.u32 	%r5, %ntid.x;
	mad.lo.s32 	%r1, %r4, %r5, %r3;
	setp.ne.s32 	%p1, %r1, 0;
	@%p1 bra 	$L__BB2_2;
	ld.global.u64 	%rd7, [%rd1+24];
	cvta.to.global.u64 	%rd8, %rd7;
	mov.b32 	%r7, 0;
	st.global.u32 	[%rd8], %r7;
	bra.uni 	$L__BB2_4;
$L__BB2_2:
	setp.ge.s32 	%p2, %r1, %r2;
	@%p2 bra 	$L__BB2_4;
	ld.global.u64 	%rd3, [%rd1+24];
	cvta.to.global.u64 	%rd4, %rd3;
	mul.wide.s32 	%rd5, %r1, 4;
	add.s64 	%rd6, %rd4, %rd5;
	mov.b32 	%r6, 1000000000;
	st.global.u32 	[%rd6], %r6;
$L__BB2_4:
	ret;

}
	// .globl	_Z13processKernelP8csrGraphPiS1_S1_S1_i
.visible .entry _Z13processKernelP8csrGraphPiS1_S1_S1_i(
	.param .u64 .ptr .align 1 _Z13processKernelP8csrGraphPiS1_S1_S1_i_param_0,
	.param .u64 .ptr .align 1 _Z13processKernelP8csrGraphPiS1_S1_S1_i_param_1,
	.param .u64 .ptr .align 1 _Z13processKernelP8csrGraphPiS1_S1_S1_i_param_2,
	.param .u64 .ptr .align 1 _Z13processKernelP8csrGraphPiS1_S1_S1_i_param_3,
	.param .u64 .ptr .align 1 _Z13processKernelP8csrGraphPiS1_S1_S1_i_param_4,
	.param .u32 _Z13processKernelP8csrGraphPiS1_S1_S1_i_param_5
)
{
	.local .align 16 .b8 	__local_depot3[36000];
	.reg .b64 	%SP;
	.reg .b64 	%SPL;
	.reg .pred 	%p<27>;
	.reg .b32 	%r<136>;
	.reg .b64 	%rd<52>;
	// demoted variable
	.shared .align 4 .b8 _ZZ13processKernelP8csrGraphPiS1_S1_S1_iE9add_count[4096];
	// demoted variable
	.shared .align 4 .u32 _ZZ13processKernelP8csrGraphPiS1_S1_S1_iE11block_start;
	mov.u64 	%SPL, __local_depot3;
	ld.param.u64 	%rd15, [_Z13processKernelP8csrGraphPiS1_S1_S1_i_param_0];
	ld.param.u64 	%rd16, [_Z13processKernelP8csrGraphPiS1_S1_S1_i_param_1];
	ld.param.u64 	%rd17, [_Z13processKernelP8csrGraphPiS1_S1_S1_i_param_2];
	ld.param.u64 	%rd18, [_Z13processKernelP8csrGraphPiS1_S1_S1_i_param_3];
	ld.param.u64 	%rd19, [_Z13processKernelP8csrGraphPiS1_S1_S1_i_param_4];
	ld.param.u32 	%r58, [_Z13processKernelP8csrGraphPiS1_S1_S1_i_param_5];
	cvta.to.global.u64 	%rd1, %rd15;
	cvta.to.global.u64 	%rd2, %rd16;
	cvta.to.global.u64 	%rd3, %rd17;
	cvta.to.global.u64 	%rd4, %rd18;
	cvta.to.global.u64 	%rd5, %rd19;
	add.u64 	%rd6, %SPL, 0;
	ld.global.u32 	%r59, [%rd5];
	setp.ne.s32 	%p1, %r59, 0;
	setp.eq.s32 	%p2, %r59, 0;
	selp.b32 	%r1, 0, %r58, %p2;
	setp.eq.s32 	%p3, %r59, 1;
	selp.b32 	%r60, 0, %r58, %p3;
	cvt.s64.s32 	%rd7, %r60;
	mov.u32 	%r2, %tid.x;
	mov.u32 	%r61, %ctaid.x;
	mov.u32 	%r62, %ntid.x;
	mad.lo.s32 	%r3, %r61, %r62, %r2;
	@%p1 bra 	$L__BB3_2;
	ld.global.u32 	%r114, [%rd3];
	bra.uni 	$L__BB3_3;
$L__BB3_2:
	ld.global.u32 	%r114, [%rd4];
$L__BB3_3:
	setp.ge.s32 	%p4, %r3, %r114;
	shl.b32 	%r64, %r2, 2;
	mov.u32 	%r65, _ZZ13processKernelP8csrGraphPiS1_S1_S1_iE9add_count;
	add.s32 	%r7, %r65, %r64;
	mov.b32 	%r118, 0;
	@%p4 bra 	$L__BB3_11;
	cvt.s64.s32 	%rd21, %r3;
	cvt.s64.s32 	%rd22, %r1;
	add.s64 	%rd23, %rd22, %rd21;
	shl.b64 	%rd24, %rd23, 2;
	add.s64 	%rd25, %rd2, %rd24;
	ld.global.u32 	%r8, [%rd25];
	ld.global.u64 	%rd26, [%rd1];
	mul.wide.s32 	%rd27, %r8, 4;
	add.s64 	%rd28, %rd26, %rd27;
	ld.u32 	%r115, [%rd28];
	ld.u32 	%r10, [%rd28+4];
	setp.ge.s32 	%p5, %r115, %r10;
	mov.b32 	%r118, 0;
	@%p5 bra 	$L__BB3_10;
	mov.b32 	%r118, 0;
$L__BB3_6:
	ld.global.u64 	%rd29, [%rd1+8];
	mul.wide.s32 	%rd30, %r115, 4;
	add.s64 	%rd31, %rd29, %rd30;
	ld.u32 	%r13, [%rd31];
	ld.global.u64 	%rd32, [%rd1+16];
	add.s64 	%rd33, %rd32, %rd30;
	ld.u32 	%r68, [%rd33];
	ld.global.u64 	%rd34, [%rd1+24];
	mul.wide.s32 	%rd35, %r13, 4;
	add.s64 	%rd8, %rd34, %rd35;
	ld.u32 	%r69, [%rd8];
	add.s64 	%rd37, %rd34, %rd27;
	ld.u32 	%r70, [%rd37];
	add.s32 	%r14, %r70, %r68;
	setp.le.s32 	%p6, %r69, %r14;
	@%p6 bra 	$L__BB3_9;
	atom.min.s32 	%r71, [%rd8], %r14;
	add.s32 	%r15, %r118, 1;
	mul.wide.s32 	%rd38, %r118, 4;
	add.s64 	%rd39, %rd6, %rd38;
	st.local.u32 	[%rd39], %r13;
	setp.ne.s32 	%p7, %r15, 8999;
	mov.u32 	%r118, %r15;
	@%p7 bra 	$L__BB3_9;
	st.local.u32 	[%rd6+35996], %r8;
	mov.b32 	%r118, 9000;
	bra.uni 	$L__BB3_10;
$L__BB3_9:
	add.s32 	%r115, %r115, 1;
	setp.ne.s32 	%p8, %r115, %r10;
	@%p8 bra 	$L__BB3_6;
$L__BB3_10:
	st.shared.u32 	[%r7], %r118;
$L__BB3_11:
	bar.sync 	0;
	setp.eq.s32 	%p9, %r2, 0;
	mov.b32 	%r120, 0;
	@%p9 bra 	$L__BB3_13;
	ld.shared.u32 	%r120, [%r7+-4];
$L__BB3_13:
	bar.sync 	0;
	ld.shared.u32 	%r75, [%r7];
	add.s32 	%r76, %r75, %r120;
	st.shared.u32 	[%r7], %r76;
	bar.sync 	0;
	membar.gl;
	setp.lt.u32 	%p10, %r2, 2;
	mov.b32 	%r121, 0;
	@%p10 bra 	$L__BB3_15;
	ld.shared.u32 	%r121, [%r7+-8];
$L__BB3_15:
	bar.sync 	0;
	ld.shared.u32 	%r78, [%r7];
	add.s32 	%r79, %r78, %r121;
	st.shared.u32 	[%r7], %r79;
	bar.sync 	0;
	membar.gl;
	setp.lt.u32 	%p11, %r2, 4;
	mov.b32 	%r122, 0;
	@%p11 bra 	$L__BB3_17;
	ld.shared.u32 	%r122, [%r7+-16];
$L__BB3_17:
	bar.sync 	0;
	ld.shared.u32 	%r81, [%r7];
	add.s32 	%r82, %r81, %r122;
	st.shared.u32 	[%r7], %r82;
	bar.sync 	0;
	membar.gl;
	setp.lt.u32 	%p12, %r2, 8;
	mov.b32 	%r123, 0;
	@%p12 bra 	$L__BB3_19;
	ld.shared.u32 	%r123, [%r7+-32];
$L__BB3_19:
	bar.sync 	0;
	ld.shared.u32 	%r84, [%r7];
	add.s32 	%r85, %r84, %r123;
	st.shared.u32 	[%r7], %r85;
	bar.sync 	0;
	membar.gl;
	setp.lt.u32 	%p13, %r2, 16;
	mov.b32 	%r124, 0;
	@%p13 bra 	$L__BB3_21;
	ld.shared.u32 	%r124, [%r7+-64];
$L__BB3_21:
	bar.sync 	0;
	ld.shared.u32 	%r87, [%r7];
	add.s32 	%r88, %r87, %r124;
	st.shared.u32 	[%r7], %r88;
	bar.sync 	0;
	membar.gl;
	setp.lt.u32 	%p14, %r2, 32;
	mov.b32 	%r125, 0;
	@%p14 bra 	$L__BB3_23;
	ld.shared.u32 	%r125, [%r7+-128];
$L__BB3_23:
	bar.sync 	0;
	ld.shared.u32 	%r90, [%r7];
	add.s32 	%r91, %r90, %r125;
	st.shared.u32 	[%r7], %r91;
	bar.sync 	0;
	membar.gl;
	setp.lt.u32 	%p15, %r2, 64;
	mov.b32 	%r126, 0;
	@%p15 bra 	$L__BB3_25;
	ld.shared.u32 	%r126, [%r7+-256];
$L__BB3_25:
	bar.sync 	0;
	ld.shared.u32 	%r93, [%r7];
	add.s32 	%r94, %r93, %r126;
	st.shared.u32 	[%r7], %r94;
	bar.sync 	0;
	membar.gl;
	setp.lt.u32 	%p16, %r2, 128;
	mov.b32 	%r127, 0;
	@%p16 bra 	$L__BB3_27;
	ld.shared.u32 	%r127, [%r7+-512];
$L__BB3_27:
	bar.sync 	0;
	ld.shared.u32 	%r96, [%r7];
	add.s32 	%r97, %r96, %r127;
	st.shared.u32 	[%r7], %r97;
	bar.sync 	0;
	membar.gl;
	setp.lt.u32 	%p17, %r2, 256;
	mov.b32 	%r128, 0;
	@%p17 bra 	$L__BB3_29;
	ld.shared.u32 	%r128, [%r7+-1024];
$L__BB3_29:
	bar.sync 	0;
	ld.shared.u32 	%r99, [%r7];
	add.s32 	%r100, %r99, %r128;
	st.shared.u32 	[%r7], %r100;
	bar.sync 	0;
	membar.gl;
	setp.lt.u32 	%p18, %r2, 512;
	mov.b32 	%r129, 0;
	@%p18 bra 	$L__BB3_31;
	ld.shared.u32 	%r129, [%r7+-2048];
$L__BB3_31:
	setp.ne.s32 	%p19, %r2, 0;
	bar.sync 	0;
	ld.shared.u32 	%r101, [%r7];
	add.s32 	%r102, %r101, %r129;
	st.shared.u32 	[%r7], %r102;
	bar.sync 	0;
	membar.gl;
	@%p19 bra 	$L__BB3_33;
	ld.global.u32 	%r103, [%rd5];
	setp.eq.s32 	%p20, %r103, 0;
	selp.b64 	%rd40, %rd4, %rd3, %p20;
	ld.shared.u32 	%r104, [_ZZ13processKernelP8csrGraphPiS1_S1_S1_iE9add_count+4092];
	atom.global.add.u32 	%r105, [%rd40], %r104;
	st.shared.u32 	[_ZZ13processKernelP8csrGraphPiS1_S1_S1_iE11block_start], %r105;
$L__BB3_33:
	setp.eq.s32 	%p21, %r2, 0;
	bar.sync 	0;
	membar.gl;
	mov.b32 	%r130, 0;
	ld.shared.u32 	%r40, [_ZZ13processKernelP8csrGraphPiS1_S1_S1_iE11block_start];
	@%p21 bra 	$L__BB3_35;
	ld.shared.u32 	%r130, [%r7+-4];
$L__BB3_35:
	setp.lt.s32 	%p22, %r118, 1;
	@%p22 bra 	$L__BB3_42;
	and.b32  	%r43, %r118, 3;
	setp.lt.u32 	%p23, %r118, 4;
	mov.b32 	%r133, 0;
	@%p23 bra 	$L__BB3_39;
	and.b32  	%r133, %r118, 2147483644;
	neg.s32 	%r132, %r133;
	add.s64 	%rd9, %rd2, 8;
	add.s32 	%r131, %r130, %r40;
	mov.u64 	%rd50, %rd6;
$L__BB3_38:
	cvt.s64.s32 	%rd41, %r131;
	add.s64 	%rd42, %rd7, %rd41;
	shl.b64 	%rd43, %rd42, 2;
	add.s64 	%rd44, %rd9, %rd43;
	ld.local.v4.u32 	{%r108, %r109, %r110, %r111}, [%rd50];
	st.global.u32 	[%rd44+-8], %r108;
	st.global.u32 	[%rd44+-4], %r109;
	st.global.u32 	[%rd44], %r110;
	st.global.u32 	[%rd44+4], %r111;
	add.s32 	%r132, %r132, 4;
	add.s32 	%r131, %r131, 4;
	add.s64 	%rd50, %rd50, 16;
	setp.ne.s32 	%p24, %r132, 0;
	@%p24 bra 	$L__BB3_38;
$L__BB3_39:
	setp.eq.s32 	%p25, %r43, 0;
	@%p25 bra 	$L__BB3_42;
	add.s32 	%r112, %r130, %r133;
	add.s32 	%r135, %r112, %r40;
	mul.wide.u32 	%rd45, %r133, 4;
	add.s64 	%rd51, %rd6, %rd45;
	neg.s32 	%r134, %r43;
$L__BB3_41:
	.pragma "nounroll";
	cvt.s64.s32 	%rd46, %r135;
	add.s64 	%rd47, %rd7, %rd46;
	shl.b64 	%rd48, %rd47, 2;
	add.s64 	%rd49, %rd2, %rd48;
	ld.local.u32 	%r113, [%rd51];
	st.global.u32 	[%rd49], %r113;
	add.s32 	%r135, %r135, 1;
	add.s64 	%rd51, %rd51, 4;
	add.s32 	%r134, %r134, 1;
	setp.ne.s32 	%p26, %r134, 0;
	@%p26 bra 	$L__BB3_41;
$L__BB3_42:
	ret;

}


// ===== COMPILED SASS (sm_100) =====

	.target	sm_100

	.elftype	@"ET_EXEC"


//--------------------- .note.nv.tkinfo           --------------------------
	.section	.note.nv.tkinfo,"",@"SHT_NOTE"
	.sectionflags	@"SHF_NOTE_NV_TKINFO"
	.tkinfo
        /*0018*/ 	.word	0x00000002
        /*0030*/ 	.string	""
        /*0030*/ 	.string	"ptxas"
        /*0030*/ 	.string	"Cuda compilation tools, release 13.0, V13.0.88"
        /*0030*/ 	.string	"Build cuda_13.0.r13.0/compiler.36424714_0"
        /*0030*/ 	.string	"-arch sm_100 -m 64 "



//--------------------- .note.nv.cuinfo           --------------------------
	.section	.note.nv.cuinfo,"",@"SHT_NOTE"
	.sectionflags	@"SHF_NOTE_NV_CUINFO"
        /*0018*/ 	.short	0x0002
        /*001a*/ 	.short	0x0064
        /*001c*/ 	.short	0x0082
	.zero		2


//--------------------- .nv.info                  --------------------------
	.section	.nv.info,"",@"SHT_CUDA_INFO"
	.align	4


	//----- nvinfo : EIATTR_REGCOUNT
	.align		4
        /*0000*/ 	.byte	0x04, 0x2f
        /*0002*/ 	.short	(.L_1 - .L_0)
	.align		4
.L_0:
        /*0004*/ 	.word	index@(_Z10copyKernelP8csrGraphPiS1_S1_S1_)
        /*0008*/ 	.word	0x0000000e


	//----- nvinfo : EIATTR_FRAME_SIZE
	.align		4
.L_1:
        /*000c*/ 	.byte	0x04, 0x11
        /*000e*/ 	.short	(.L_3 - .L_2)
	.align		4
.L_2:
        /*0010*/ 	.word	index@(_Z10copyKernelP8csrGraphPiS1_S1_S1_)
        /*0014*/ 	.word	0x00000000


	//----- nvinfo : EIATTR_REGCOUNT
	.align		4
.L_3:
        /*0018*/ 	.byte	0x04, 0x2f
        /*001a*/ 	.short	(.L_5 - .L_4)
	.align		4
.L_4:
        /*001c*/ 	.word	index@(_Z11copyKernel2P8csrGraphPPi)
        /*0020*/ 	.word	0x00000008


	//----- nvinfo : EIATTR_FRAME_SIZE
	.align		4
.L_5:
        /*0024*/ 	.byte	0x04, 0x11
        /*0026*/ 	.short	(.L_7 - .L_6)
	.align		4
.L_6:
        /*0028*/ 	.word	index@(_Z11copyKernel2P8csrGraphPPi)
        /*002c*/ 	.word	0x00000000


	//----- nvinfo : EIATTR_REGCOUNT
	.align		4
.L_7:
        /*0030*/ 	.byte	0x04, 0x2f
        /*0032*/ 	.short	(.L_9 - .L_8)
	.align		4
.L_8:
        /*0034*/ 	.word	index@(_Z9resetDistP8csrGraphi)
        /*0038*/ 	.word	0x0000000c


	//----- nvinfo : EIATTR_FRAME_SIZE
	.align		4
.L_9:
        /*003c*/ 	.byte	0x04, 0x11
        /*003e*/ 	.short	(.L_11 - .L_10)
	.align		4
.L_10:
        /*0040*/ 	.word	index@(_Z9resetDistP8csrGraphi)
        /*0044*/ 	.word	0x00000000


	//----- nvinfo : EIATTR_REGCOUNT
	.align		4
.L_11:
        /*0048*/ 	.byte	0x04, 0x2f
        /*004a*/ 	.short	(.L_13 - .L_12)
	.align		4
.L_12:
        /*004c*/ 	.word	index@(_Z13processKernelP8csrGraphPiS1_S1_S1_i)
        /*0050*/ 	.word	0x00000020


	//----- nvinfo : EIATTR_FRAME_SIZE
	.align		4
.L_13:
        /*0054*/ 	.byte	0x04, 0x11
        /*0056*/ 	.short	(.L_15 - .L_14)
	.align		4
.L_14:
        /*0058*/ 	.word	index@(_Z13processKernelP8csrGraphPiS1_S1_S1_i)
        /*005c*/ 	.word	0x00008ca0


	//----- nvinfo : EIATTR_MIN_STACK_SIZE
	.align		4
.L_15:
        /*0060*/ 	.byte	0x04, 0x12
        /*0062*/ 	.short	(.L_17 - .L_16)
	.align		4
.L_16:
        /*0064*/ 	.word	index@(_Z13processKernelP8csrGraphPiS1_S1_S1_i)
        /*0068*/ 	.word	0x00008ca0


	//----- nvinfo : EIATTR_MIN_STACK_SIZE
	.align		4
.L_17:
        /*006c*/ 	.byte	0x04, 0x12
        /*006e*/ 	.short	(.L_19 - .L_18)
	.align		4
.L_18:
        /*0070*/ 	.word	index@(_Z9resetDistP8csrGraphi)
        /*0074*/ 	.word	0x00000000


	//----- nvinfo : EIATTR_MIN_STACK_SIZE
	.align		4
.L_19:
        /*0078*/ 	.byte	0x04, 0x12
        /*007a*/ 	.short	(.L_21 - .L_20)
	.align		4
.L_20:
        /*007c*/ 	.word	index@(_Z11copyKernel2P8csrGraphPPi)
        /*0080*/ 	.word	0x00000000


	//----- nvinfo : EIATTR_MIN_STACK_SIZE
	.align		4
.L_21:
        /*0084*/ 	.byte	0x04, 0x12
        /*0086*/ 	.short	(.L_23 - .L_22)
	.align		4
.L_22:
        /*0088*/ 	.word	index@(_Z10copyKernelP8csrGraphPiS1_S1_S1_)
        /*008c*/ 	.word	0x00000000
.L_23:


//--------------------- .nv.compat                --------------------------
	.section	.nv.compat,"",@"SHT_CUDA_COMPAT_INFO"
	.align	4
        /*0000*/ 	.byte	0x02, 0x09, 0x00, 0x00, 0x02, 0x02, 0x01, 0x00, 0x02, 0x05, 0x05, 0x00, 0x03, 0x07, 0x01, 0x01
        /*0010*/ 	.byte	0x02, 0x03, 0x00, 0x00, 0x02, 0x06, 0x01, 0x00, 0x04, 0x0b, 0x08, 0x00, 0x09, 0x00, 0x00, 0x00
        /*0020*/ 	.byte	0x00, 0x00, 0x00, 0x00


//--------------------- .nv.info._Z13processKernelP8csrGraphPiS1_S1_S1_i --------------------------
	.section	.nv.info._Z13processKernelP8csrGraphPiS1_S1_S1_i,"",@"SHT_CUDA_INFO"
	.sectionflags	@""
	.align	4


	//----- nvinfo : EIATTR_CUDA_API_VERSION
	.align		4
        /*0000*/ 	.byte	0x04, 0x37
        /*0002*/ 	.short	(.L_25 - .L_24)
.L_24:
        /*0004*/ 	.word	0x00000082


	//----- nvinfo : EIATTR_KPARAM_INFO
	.align		4
.L_25:
        /*0008*/ 	.byte	0x04, 0x17
        /*000a*/ 	.short	(.L_27 - .L_26)
.L_26:
        /*000c*/ 	.word	0x00000000
        /*0010*/ 	.short	0x0005
        /*0012*/ 	.short	0x0028
        /*0014*/ 	.byte	0x00, 0xf0, 0x11, 0x00


	//----- nvinfo : EIATTR_KPARAM_INFO
	.align		4
.L_27:
        /*0018*/ 	.byte	0x04, 0x17
        /*001a*/ 	.short	(.L_29 - .L_28)
.L_28:
        /*001c*/ 	.word	0x00000000
        /*0020*/ 	.short	0x0004
        /*0022*/ 	.short	0x0020
        /*0024*/ 	.byte	0x00, 0xf5, 0x21, 0x00


	//----- nvinfo : EIATTR_KPARAM_INFO
	.align		4
.L_29:
        /*0028*/ 	.byte	0x04, 0x17
        /*002a*/ 	.short	(.L_31 - .L_30)
.L_30:
        /*002c*/ 	.word	0x00000000
        /*0030*/ 	.short	0x0003
        /*0032*/ 	.short	0x0018
        /*0034*/ 	.byte	0x00, 0xf5, 0x21, 0x00


	//----- nvinfo : EIATTR_KPARAM_INFO
	.align		4
.L_31:
        /*0038*/ 	.byte	0x04, 0x17
        /*003a*/ 	.short	(.L_33 - .L_32)
.L_32:
        /*003c*/ 	.word	0x00000000
        /*0040*/ 	.short	0x0002
        /*0042*/ 	.short	0x0010
        /*0044*/ 	.byte	0x00, 0xf5, 0x21, 0x00


	//----- nvinfo : EIATTR_KPARAM_INFO
	.align		4
.L_33:
        /*0048*/ 	.byte	0x04, 0x17
        /*004a*/ 	.short	(.L_35 - .L_34)
.L_34:
        /*004c*/ 	.word	0x00000000
        /*0050*/ 	.short	0x0001
        /*0052*/ 	.short	0x0008
        /*0054*/ 	.byte	0x00, 0xf5, 0x21, 0x00


	//----- nvinfo : EIATTR_KPARAM_INFO
	.align		4
.L_35:
        /*0058*/ 	.byte	0x04, 0x17
        /*005a*/ 	.short	(.L_37 - .L_36)
.L_36:
        /*005c*/ 	.word	0x00000000
        /*0060*/ 	.short	0x0000
        /*0062*/ 	.short	0x0000
        /*0064*/ 	.byte	0x00, 0xf5, 0x21, 0x00


	//----- nvinfo : EIATTR_SPARSE_MMA_MASK
	.align		4
.L_37:
        /*0068*/ 	.byte	0x03, 0x50
        /*006a*/ 	.short	0x0000


	//----- nvinfo : EIATTR_MAXREG_COUNT
	.align		4
        /*006c*/ 	.byte	0x03, 0x1b
        /*006e*/ 	.short	0x00ff


	//----- nvinfo : EIATTR_NUM_BARRIERS
	.align		4
        /*0070*/ 	.byte	0x02, 0x4c
        /*0072*/ 	.byte	0x01
	.zero		1


	//----- nvinfo : EIATTR_MERCURY_ISA_VERSION
	.align		4
        /*0074*/ 	.byte	0x03, 0x5f
        /*0076*/ 	.short	0x0101


	//----- nvinfo : EIATTR_VRC_CTA_INIT_COUNT
	.align		4
        /*0078*/ 	.byte	0x02, 0x4a
	.zero		1
	.zero		1


	//----- nvinfo : EIATTR_EXIT_INSTR_OFFSETS
	.align		4
        /*007c*/ 	.byte	0x04, 0x1c
        /*007e*/ 	.short	(.L_39 - .L_38)


	//   ....[0]....
.L_38:
        /*0080*/ 	.word	0x00000e50


	//   ....[1]....
        /*0084*/ 	.word	0x000015a0


	//   ....[2]....
        /*0088*/ 	.word	0x000016a0


	//----- nvinfo : EIATTR_CRS_STACK_SIZE
	.align		4
.L_39:
        /*008c*/ 	.byte	0x04, 0x1e
        /*008e*/ 	.short	(.L_41 - .L_40)
.L_40:
        /*0090*/ 	.word	0x00000000


	//----- nvinfo : EIATTR_CBANK_PARAM_SIZE
	.align		4
.L_41:
        /*0094*/ 	.byte	0x03, 0x19
        /*0096*/ 	.short	0x002c


	//----- nvinfo : EIATTR_PARAM_CBANK
	.align		4
        /*0098*/ 	.byte	0x04, 0x0a
        /*009a*/ 	.short	(.L_43 - .L_42)
	.align		4
.L_42:
        /*009c*/ 	.word	index@(.nv.constant0._Z13processKernelP8csrGraphPiS1_S1_S1_i)
        /*00a0*/ 	.short	0x0380
        /*00a2*/ 	.short	0x002c


	//----- nvinfo : EIATTR_SW_WAR
	.align		4
.L_43:
        /*00a4*/ 	.byte	0x04, 0x36
        /*00a6*/ 	.short	(.L_45 - .L_44)
.L_44:
        /*00a8*/ 	.word	0x00000008
.L_45:


//--------------------- .nv.info._Z9resetDistP8csrGraphi --------------------------
	.section	.nv.info._Z9resetDistP8csrGraphi,"",@"SHT_CUDA_INFO"
	.sectionflags	@""
	.align	4


	//----- nvinfo : EIATTR_CUDA_API_VERSION
	.align		4
        /*0000*/ 	.byte	0x04, 0x37
        /*0002*/ 	.short	(.L_47 - .L_46)
.L_46:
        /*0004*/ 	.word	0x00000082


	//----- nvinfo : EIATTR_KPARAM_INFO
	.align		4
.L_47:
        /*0008*/ 	.byte	0x04, 0x17
        /*000a*/ 	.short	(.L_49 - .L_48)
.L_48:
        /*000c*/ 	.word	0x00000000
        /*0010*/ 	.short	0x0001
        /*0012*/ 	.short	0x0008
        /*0014*/ 	.byte	0x00, 0xf0, 0x11, 0x00


	//----- nvinfo : EIATTR_KPARAM_INFO
	.align		4
.L_49:
        /*0018*/ 	.byte	0x04, 0x17
        /*001a*/ 	.short	(.L_51 - .L_50)
.L_50:
        /*001c*/ 	.word	0x00000000
        /*0020*/ 	.short	0x0000
        /*0022*/ 	.short	0x0000
        /*0024*/ 	.byte	0x00, 0xf5, 0x21, 0x00


	//----- nvinfo : EIATTR_SPARSE_MMA_MASK
	.align		4
.L_51:
        /*0028*/ 	.byte	0x03, 0x50
        /*002a*/ 	.short	0x0000


	//----- nvinfo : EIATTR_MAXREG_COUNT
	.align		4
        /*002c*/ 	.byte	0x03, 0x1b
        /*002e*/ 	.short	0x00ff


	//----- nvinfo : EIATTR_MERCURY_ISA_VERSION
	.align		4
        /*0030*/ 	.byte	0x03, 0x5f
        /*0032*/ 	.short	0x0101


	//----- nvinfo : EIATTR_VRC_CTA_INIT_COUNT
	.align		4
        /*0034*/ 	.byte	0x02, 0x4a
	.zero		1
	.zero		1


	//----- nvinfo : EIATTR_EXIT_INSTR_OFFSETS
	.align		4
        /*0038*/ 	.byte	0x04, 0x1c
        /*003a*/ 	.short	(.L_53 - .L_52)


	//   ....[0]....
.L_52:
        /*003c*/ 	.word	0x000000b0


	//   ....[1]....
        /*0040*/ 	.word	0x000000e0


	//   ....[2]....
        /*0044*/ 	.word	0x00000140


	//----- nvinfo : EIATTR_CRS_STACK_SIZE
	.align		4
.L_53:
        /*0048*/ 	.byte	0x04, 0x1e
        /*004a*/ 	.short	(.L_55 - .L_54)
.L_54:
        /*004c*/ 	.word	0x00000000


	//----- nvinfo : EIATTR_CBANK_PARAM_SIZE
	.align		4
.L_55:
        /*0050*/ 	.byte	0x03, 0x19
        /*0052*/ 	.short	0x000c


	//----- nvinfo : EIATTR_PARAM_CBANK
	.align		4
        /*0054*/ 	.byte	0x04, 0x0a
        /*0056*/ 	.short	(.L_57 - .L_56)
	.align		4
.L_56:
        /*0058*/ 	.word	index@(.nv.constant0._Z9resetDistP8csrGraphi)
        /*005c*/ 	.short	0x0380
        /*005e*/ 	.short	0x000c


	//----- nvinfo : EIATTR_SW_WAR
	.align		4
.L_57:
        /*0060*/ 	.byte	0x04, 0x36
        /*0062*/ 	.short	(.L_59 - .L_58)
.L_58:
        /*0064*/ 	.word	0x00000008
.L_59:


//--------------------- .nv.info._Z11copyKernel2P8csrGraphPPi --------------------------
	.section	.nv.info._Z11copyKernel2P8csrGraphPPi,"",@"SHT_CUDA_INFO"
	.sectionflags	@""
	.align	4


	//----- nvinfo : EIATTR_CUDA_API_VERSION
	.align		4
        /*0000*/ 	.byte	0x04, 0x37
        /*0002*/ 	.short	(.L_61 - .L_60)
.L_60:
        /*0004*/ 	.word	0x00000082


	//----- nvinfo : EIATTR_KPARAM_INFO
	.align		4
.L_61:
        /*0008*/ 	.byte	0x04, 0x17
        /*000a*/ 	.short	(.L_63 - .L_62)
.L_62:
        /*000c*/ 	.word	0x00000000
        /*0010*/ 	.short	0x0001
        /*0012*/ 	.short	0x0008
        /*0014*/ 	.byte	0x00, 0xf5, 0x21, 0x00


	//----- nvinfo : EIATTR_KPARAM_INFO
	.align		4
.L_63:
        /*0018*/ 	.byte	0x04, 0x17
        /*001a*/ 	.short	(.L_65 - .L_64)
.L_64:
        /*001c*/ 	.word	0x00000000
        /*0020*/ 	.short	0x0000
        /*0022*/ 	.short	0x0000
        /*0024*/ 	.byte	0x00, 0xf5, 0x21, 0x00


	//----- nvinfo : EIATTR_SPARSE_MMA_MASK
	.align		4
.L_65:
        /*0028*/ 	.byte	0x03, 0x50
        /*002a*/ 	.short	0x0000


	//----- nvinfo : EIATTR_MAXREG_COUNT
	.align		4
        /*002c*/ 	.byte	0x03, 0x1b
        /*002e*/ 	.short	0x00ff


	//----- nvinfo : EIATTR_MERCURY_ISA_VERSION
	.align		4
        /*0030*/ 	.byte	0x03, 0x5f
        /*0032*/ 	.short	0x0101


	//----- nvinfo : EIATTR_VRC_CTA_INIT_COUNT
	.align		4
        /*0034*/ 	.byte	0x02, 0x4a
	.zero		1
	.zero		1


	//----- nvinfo : EIATTR_EXIT_INSTR_OFFSETS
	.align		4
        /*0038*/ 	.byte	0x04, 0x1c
        /*003a*/ 	.short	(.L_67 - .L_66)


	//   ....[0]....
.L_66:
        /*003c*/ 	.word	0x00000060


	//----- nvinfo : EIATTR_CBANK_PARAM_SIZE
	.align		4
.L_67:
        /*0040*/ 	.byte	0x03, 0x19
        /*0042*/ 	.short	0x0010


	//----- nvinfo : EIATTR_PARAM_CBANK
	.align		4
        /*0044*/ 	.byte	0x04, 0x0a
        /*0046*/ 	.short	(.L_69 - .L_68)
	.align		4
.L_68:
        /*0048*/ 	.word	index@(.nv.constant0._Z11copyKernel2P8csrGraphPPi)
        /*004c*/ 	.short	0x0380
        /*004e*/ 	.short	0x0010


	//----- nvinfo : EIATTR_SW_WAR
	.align		4
.L_69:
        /*0050*/ 	.byte	0x04, 0x36
        /*0052*/ 	.short	(.L_71 - .L_70)
.L_70:
        /*0054*/ 	.word	0x00000008
.L_71:


//--------------------- .nv.info._Z10copyKernelP8csrGraphPiS1_S1_S1_ --------------------------
	.section	.nv.info._Z10copyKernelP8csrGraphPiS1_S1_S1_,"",@"SHT_CUDA_INFO"
	.sectionflags	@""
	.align	4


	//----- nvinfo : EIATTR_CUDA_API_VERSION
	.align		4
        /*0000*/ 	.byte	0x04, 0x37
        /*0002*/ 	.short	(.L_73 - .L_72)
.L_72:
        /*0004*/ 	.word	0x00000082


	//----- nvinfo : EIATTR_KPARAM_INFO
	.align		4
.L_73:
        /*0008*/ 	.byte	0x04, 0x17
        /*000a*/ 	.short	(.L_75 - .L_74)
.L_74:
        /*000c*/ 	.word	0x00000000
        /*0010*/ 	.short	0x0004
        /*0012*/ 	.short	0x0020
        /*0014*/ 	.byte	0x00, 0xf5, 0x21, 0x00


	//----- nvinfo : EIATTR_KPARAM_INFO
	.align		4
.L_75:
        /*0018*/ 	.byte	0x04, 0x17
        /*001a*/ 	.short	(.L_77 - .L_76)
.L_76:
        /*001c*/ 	.word	0x00000000
        /*0020*/ 	.short	0x0003
        /*0022*/ 	.short	0x0018
        /*0024*/ 	.byte	0x00, 0xf5, 0x21, 0x00


	//----- nvinfo : EIATTR_KPARAM_INFO
	.align		4
.L_77:
        /*0028*/ 	.byte	0x04, 0x17
        /*002a*/ 	.short	(.L_79 - .L_78)
.L_78:
        /*002c*/ 	.word	0x00000000
        /*0030*/ 	.short	0x0002
        /*0032*/ 	.short	0x0010
        /*0034*/ 	.byte	0x00, 0xf5, 0x21, 0x00


	//----- nvinfo : EIATTR_KPARAM_INFO
	.align		4
.L_79:
        /*0038*/ 	.byte	0x04, 0x17
        /*003a*/ 	.short	(.L_81 - .L_80)
.L_80:
        /*003c*/ 	.word	0x00000000
        /*0040*/ 	.short	0x0001
        /*0042*/ 	.short	0x0008
        /*0044*/ 	.byte	0x00, 0xf5, 0x21, 0x00


	//----- nvinfo : EIATTR_KPARAM_INFO
	.align		4
.L_81:
        /*0048*/ 	.byte	0x04, 0x17
        /*004a*/ 	.short	(.L_83 - .L_82)
.L_82:
        /*004c*/ 	.word	0x00000000
        /*0050*/ 	.short	0x0000
        /*0052*/ 	.short	0x0000
        /*0054*/ 	.byte	0x00, 0xf5, 0x21, 0x00


	//----- nvinfo : EIATTR_SPARSE_MMA_MASK
	.align		4
.L_83:
        /*0058*/ 	.byte	0x03, 0x50
        /*005a*/ 	.short	0x0000


	//----- nvinfo : EIATTR_MAXREG_COUNT
	.align		4
        /*005c*/ 	.byte	0x03, 0x1b
        /*005e*/ 	.short	0x00ff


	//----- nvinfo : EIATTR_MERCURY_ISA_VERSION
	.align		4
        /*0060*/ 	.byte	0x03, 0x5f
        /*0062*/ 	.short	0x0101


	//----- nvinfo : EIATTR_VRC_CTA_INIT_COUNT
	.align		4
        /*0064*/ 	.byte	0x02, 0x4a
	.zero		1
	.zero		1


	//----- nvinfo : EIATTR_EXIT_INSTR_OFFSETS
	.align		4
        /*0068*/ 	.byte	0x04, 0x1c
        /*006a*/ 	.short	(.L_85 - .L_84)


	//   ....[0]....
.L_84:
        /*006c*/ 	.word	0x000000b0


	//----- nvinfo : EIATTR_CBANK_PARAM_SIZE
	.align		4
.L_85:
        /*0070*/ 	.byte	0x03, 0x19
        /*0072*/ 	.short	0x0028


	//----- nvinfo : EIATTR_PARAM_CBANK
	.align		4
        /*0074*/ 	.byte	0x04, 0x0a
        /*0076*/ 	.short	(.L_87 - .L_86)
	.align		4
.L_86:
        /*0078*/ 	.word	index@(.nv.constant0._Z10copyKernelP8csrGraphPiS1_S1_S1_)
        /*007c*/ 	.short	0x0380
        /*007e*/ 	.short	0x0028


	//----- nvinfo : EIATTR_SW_WAR
	.align		4
.L_87:
        /*0080*/ 	.byte	0x04, 0x36
        /*0082*/ 	.short	(.L_89 - .L_88)
.L_88:
        /*0084*/ 	.word	0x00000008
.L_89:


//--------------------- .nv.callgraph             --------------------------
	.section	.nv.callgraph,"",@"SHT_CUDA_CALLGRAPH"
	.align	4
	.sectionentsize	8
	.align		4
        /*0000*/ 	.word	0x00000000
	.align		4
        /*0004*/ 	.word	0xffffffff
	.align		4
        /*0008*/ 	.word	0x00000000
	.align		4
        /*000c*/ 	.word	0xfffffffe
	.align		4
        /*0010*/ 	.word	0x00000000
	.align		4
        /*0014*/ 	.word	0xfffffffd
	.align		4
        /*0018*/ 	.word	0x00000000
	.align		4
        /*001c*/ 	.word	0xfffffffc


//--------------------- .text._Z13processKernelP8csrGraphPiS1_S1_S1_i --------------------------
	.section	.text._Z13processKernelP8csrGraphPiS1_S1_S1_i,"ax",@progbits
	.align	128
        .global         _Z13processKernelP8csrGraphPiS1_S1_S1_i
        .type           _Z13processKernelP8csrGraphPiS1_S1_S1_i,@function
        .size           _Z13processKernelP8csrGraphPiS1_S1_S1_i,(.L_x_25 - _Z13processKernelP8csrGraphPiS1_S1_S1_i)
        .other          _Z13processKernelP8csrGraphPiS1_S1_S1_i,@"STO_CUDA_ENTRY STV_DEFAULT"
_Z13processKernelP8csrGraphPiS1_S1_S1_i:
.text._Z13processKernelP8csrGraphPiS1_S1_S1_i:
[----:B------:R-:W0:Y:S08]  /*0000*/  LDC R1, c[0x0][0x37c] ;  /* 0x0000df00ff017b82 */ /* 0x000e300000000800 */
[----:B------:R-:W1:Y:S01]  /*0010*/  LDC.64 R4, c[0x0][0x3a0] ;  /* 0x0000e800ff047b82 */ /* 0x000e620000000a00 */
[----:B------:R-:W1:Y:S01]  /*0020*/  LDCU.64 UR6, c[0x0][0x358] ;  /* 0x00006b00ff0677ac */ /* 0x000e620008000a00 */
[----:B------:R-:W2:Y:S01]  /*0030*/  S2R R3, SR_TID.X ;  /* 0x0000000000037919 */ /* 0x000ea20000002100 */
[----:B0-----:R-:W-:-:S05]  /*0040*/  VIADD R1, R1, 0xffff7360 ;  /* 0xffff736001017836 */ /* 0x001fca0000000000 */
[----:B------:R-:W2:Y:S08]  /*0050*/  S2UR UR8, SR_CTAID.X ;  /* 0x00000000000879c3 */ /* 0x000eb00000002500 */
[----:B------:R-:W2:Y:S01]  /*0060*/  LDC R2, c[0x0][0x360] ;  /* 0x0000d800ff027b82 */ /* 0x000ea20000000800 */
[----:B-1----:R-:W3:Y:S07]  /*0070*/  LDG.E R4, desc[UR6][R4.64] ;  /* 0x0000000604047981 */ /* 0x002eee000c1e1900 */
[----:B------:R-:W0:Y:S08]  /*0080*/  S2UR UR5, SR_CgaCtaId ;  /* 0x00000000000579c3 */ /* 0x000e300000008800 */
[----:B------:R-:W1:Y:S01]  /*0090*/  LDC R10, c[0x0][0x3a8] ;  /* 0x0000ea00ff0a7b82 */ /* 0x000e620000000800 */
[----:B---3--:R-:W-:-:S13]  /*00a0*/  ISETP.NE.AND P0, PT, R4, RZ, PT ;  /* 0x000000ff0400720c */ /* 0x008fda0003f05270 */
[----:B------:R-:W3:Y:S02]  /*00b0*/  @!P0 LDC.64 R6, c[0x0][0x390] ;  /* 0x0000e400ff068b82 */ /* 0x000ee40000000a00 */
[----:B---3--:R-:W3:Y:S06]  /*00c0*/  @!P0 LDG.E R0, desc[UR6][R6.64] ;  /* 0x0000000606008981 */ /* 0x008eec000c1e1900 */
[----:B------:R-:W4:Y:S01]  /*00d0*/  @P0 LDC.64 R8, c[0x0][0x398] ;  /* 0x0000e600ff080b82 */ /* 0x000f220000000a00 */
[----:B--2---:R-:W-:Y:S01]  /*00e0*/  IMAD R11, R2, UR8, R3 ;  /* 0x00000008020b7c24 */ /* 0x004fe2000f8e0203 */
[----:B----4-:R-:W3:Y:S01]  /*00f0*/  @P0 LDG.E R0, desc[UR6][R8.64] ;  /* 0x0000000608000981 */ /* 0x010ee2000c1e1900 */
[----:B------:R-:W-:Y:S01]  /*0100*/  UMOV UR4, 0x400 ;  /* 0x0000040000047882 */ /* 0x000fe20000000000 */
[C---:B------:R-:W-:Y:S01]  /*0110*/  ISETP.NE.AND P1, PT, R4.reuse, 0x1, PT ;  /* 0x000000010400780c */ /* 0x040fe20003f25270 */
[----:B0-----:R-:W-:Y:S01]  /*0120*/  ULEA UR4, UR5, UR4, 0x18 ;  /* 0x0000000405047291 */ /* 0x001fe2000f8ec0ff */
[----:B------:R-:W-:Y:S01]  /*0130*/  ISETP.NE.AND P0, PT, R4, RZ, PT ;  /* 0x000000ff0400720c */ /* 0x000fe20003f05270 */
[----:B------:R-:W-:Y:S01]  /*0140*/  BSSY.RECONVERGENT B0, `(.L_x_0) ;  /* 0x0000039000007945 */ /* 0x000fe20003800200 */
[----:B-1----:R-:W-:-:S02]  /*0150*/  SEL R27, R10, RZ, P1 ;  /* 0x000000ff0a1b7207 */ /* 0x002fc40000800000 */
[----:B------:R-:W-:Y:S02]  /*0160*/  SEL R4, R10, RZ, P0 ;  /* 0x000000ff0a047207 */ /* 0x000fe40000000000 */
[----:B------:R-:W-:Y:S02]  /*0170*/  LEA R5, R3, UR4, 0x2 ;  /* 0x0000000403057c11 */ /* 0x000fe4000f8e10ff */
[----:B------:R-:W-:Y:S02]  /*0180*/  SHF.R.S32.HI R2, RZ, 0x1f, R27 ;  /* 0x0000001fff027819 */ /* 0x000fe4000001141b */
[----:B---3--:R-:W-:Y:S01]  /*0190*/  ISETP.GE.AND P2, PT, R11, R0, PT ;  /* 0x000000000b00720c */ /* 0x008fe20003f46270 */
[----:B------:R-:W-:-:S12]  /*01a0*/  IMAD.MOV.U32 R0, RZ, RZ, RZ ;  /* 0x000000ffff007224 */ /* 0x000fd800078e00ff */
[----:B------:R-:W-:Y:S05]  /*01b0*/  @P2 BRA `(.L_x_1) ;  /* 0x0000000000c42947 */ /* 0x000fea0003800000 */
[----:B------:R-:W0:Y:S01]  /*01c0*/  LDCU.64 UR4, c[0x0][0x388] ;  /* 0x00007100ff0477ac */ /* 0x000e220008000a00 */
[----:B------:R-:W1:Y:S01]  /*01d0*/  LDC.64 R6, c[0x0][0x380] ;  /* 0x0000e000ff067b82 */ /* 0x000e620000000a00 */
[----:B------:R-:W-:Y:S02]  /*01e0*/  SHF.R.S32.HI R0, RZ, 0x1f, R4 ;  /* 0x0000001fff007819 */ /* 0x000fe40000011404 */
[----:B------:R-:W-:-:S04]  /*01f0*/  IADD3 R4, P0, PT, R4, R11, RZ ;  /* 0x0000000b04047210 */ /* 0x000fc80007f1e0ff */
[----:B------:R-:W-:Y:S02]  /*0200*/  LEA.HI.X.SX32 R11, R11, R0, 0x1, P0 ;  /* 0x000000000b0b7211 */ /* 0x000fe400000f0eff */
[----:B0-----:R-:W-:-:S04]  /*0210*/  LEA R10, P0, R4, UR4, 0x2 ;  /* 0x00000004040a7c11 */ /* 0x001fc8000f8010ff */
[----:B------:R-:W-:Y:S01]  /*0220*/  LEA.HI.X R11, R4, UR5, R11, 0x2, P0 ;  /* 0x00000005040b7c11 */ /* 0x000fe200080f140b */
[----:B-1----:R-:W2:Y:S04]  /*0230*/  LDG.E.64 R8, desc[UR6][R6.64] ;  /* 0x0000000606087981 */ /* 0x002ea8000c1e1b00 */
[----:B------:R-:W2:Y:S02]  /*0240*/  LDG.E R0, desc[UR6][R10.64] ;  /* 0x000000060a007981 */ /* 0x000ea4000c1e1900 */
[----:B--2---:R-:W-:-:S05]  /*0250*/  IMAD.WIDE R8, R0, 0x4, R8 ;  /* 0x0000000400087825 */ /* 0x004fca00078e0208 */
[----:B------:R-:W2:Y:S04]  /*0260*/  LD.E R13, desc[UR6][R8.64] ;  /* 0x00000006080d7980 */ /* 0x000ea8000c101900 */
[----:B------:R-:W2:Y:S01]  /*0270*/  LD.E R12, desc[UR6][R8.64+0x4] ;  /* 0x00000406080c7980 */ /* 0x000ea2000c101900 */
[----:B------:R-:W-:Y:S01]  /*0280*/  BSSY.RECONVERGENT B1, `(.L_x_2) ;  /* 0x0000022000017945 */ /* 0x000fe20003800200 */
[----:B------:R-:W-:Y:S01]  /*0290*/  IMAD.MOV.U32 R4, RZ, RZ, RZ ;  /* 0x000000ffff047224 */ /* 0x000fe200078e00ff */
[----:B--2---:R-:W-:-:S13]  /*02a0*/  ISETP.GE.AND P0, PT, R13, R12, PT ;  /* 0x0000000c0d00720c */ /* 0x004fda0003f06270 */
[----:B------:R-:W-:Y:S05]  /*02b0*/  @P0 BRA `(.L_x_3) ;  /* 0x0000000000780947 */ /* 0x000fea0003800000 */
[----:B------:R-:W-:-:S07]  /*02c0*/  IMAD.MOV.U32 R4, RZ, RZ, RZ ;  /* 0x000000ffff047224 */ /* 0x000fce00078e00ff */
.L_x_7:
[----:B------:R-:W2:Y:S04]  /*02d0*/  LDG.E.64 R8, desc[UR6][R6.64+0x8] ;  /* 0x0000080606087981 */ /* 0x000ea8000c1e1b00 */
[----:B------:R-:W3:Y:S01]  /*02e0*/  LDG.E.64 R10, desc[UR6][R6.64+0x10] ;  /* 0x00001006060a7981 */ /* 0x000ee2000c1e1b00 */
[----:B--2---:R-:W-:-:S03]  /*02f0*/  IMAD.WIDE R14, R13, 0x4, R8 ;  /* 0x000000040d0e7825 */ /* 0x004fc600078e0208 */
[----:B------:R-:W2:Y:S04]  /*0300*/  LDG.E.64 R8, desc[UR6][R6.64+0x18] ;  /* 0x0000180606087981 */ /* 0x000ea8000c1e1b00 */
[----:B------:R-:W4:Y:S01]  /*0310*/  LD.E R15, desc[UR6][R14.64] ;  /* 0x000000060e0f7980 */ /* 0x000f22000c101900 */
[----:B---3--:R-:W-:-:S06]  /*0320*/  IMAD.WIDE R16, R13, 0x4, R10 ;  /* 0x000000040d107825 */ /* 0x008fcc00078e020a */
[----:B------:R-:W3:Y:S01]  /*0330*/  LD.E R16, desc[UR6][R16.64] ;  /* 0x0000000610107980 */ /* 0x000ee2000c101900 */
[----:B--2---:R-:W-:-:S04]  /*0340*/  IMAD.WIDE R10, R0, 0x4, R8 ;  /* 0x00000004000a7825 */ /* 0x004fc800078e0208 */
[----:B----4-:R-:W-:Y:S02]  /*0350*/  IMAD.WIDE R8, R15, 0x4, R8 ;  /* 0x000000040f087825 */ /* 0x010fe400078e0208 */
[----:B------:R-:W3:Y:S04]  /*0360*/  LD.E R11, desc[UR6][R10.64] ;  /* 0x000000060a0b7980 */ /* 0x000ee8000c101900 */
[----:B------:R-:W2:Y:S01]  /*0370*/  LD.E R18, desc[UR6][R8.64] ;  /* 0x0000000608127980 */ /* 0x000ea2000c101900 */
[----:B------:R-:W-:Y:S01]  /*0380*/  BSSY.RELIABLE B2, `(.L_x_4) ;  /* 0x000000b000027945 */ /* 0x000fe20003800100 */
[----:B---3--:R-:W-:-:S05]  /*0390*/  IMAD.IADD R19, R16, 0x1, R11 ;  /* 0x0000000110137824 */ /* 0x008fca00078e020b */
[----:B--2---:R-:W-:-:S13]  /*03a0*/  ISETP.GT.AND P0, PT, R18, R19, PT ;  /* 0x000000131200720c */ /* 0x004fda0003f04270 */
[----:B------:R-:W-:Y:S05]  /*03b0*/  @!P0 BRA `(.L_x_5) ;  /* 0x00000000001c8947 */ /* 0x000fea0003800000 */
[C---:B------:R-:W-:Y:S01]  /*03c0*/  IMAD R10, R4.reuse, 0x4, R1 ;  /* 0x00000004040a7824 */ /* 0x040fe200078e0201 */
[----:B------:R0:W-:Y:S01]  /*03d0*/  ATOM.E.MIN.S32.STRONG.GPU PT, RZ, desc[UR6][R8.64], R19 ;  /* 0x8000001308ff798a */ /* 0x0001e200089ef306 */
[----:B------:R-:W-:-:S03]  /*03e0*/  VIADD R4, R4, 0x1 ;  /* 0x0000000104047836 */ /* 0x000fc60000000000 */
[----:B------:R0:W-:Y:S02]  /*03f0*/  STL [R10], R15 ;  /* 0x0000000f0a007387 */ /* 0x0001e40000100800 */
[----:B------:R-:W-:-:S13]  /*0400*/  ISETP.NE.AND P0, PT, R4, 0x2327, PT ;  /* 0x000023270400780c */ /* 0x000fda0003f05270 */
[----:B------:R-:W-:Y:S05]  /*0410*/  @!P0 BREAK.RELIABLE B2 ;  /* 0x0000000000028942 */ /* 0x000fea0003800100 */
[----:B0-----:R-:W-:Y:S05]  /*0420*/  @!P0 BRA `(.L_x_6) ;  /* 0x0000000000148947 */ /* 0x001fea0003800000 */
.L_x_5:
[----:B------:R-:W-:Y:S05]  /*0430*/  BSYNC.RELIABLE B2 ;  /* 0x0000000000027941 */ /* 0x000fea0003800100 */
.L_x_4:
[----:B------:R-:W-:-:S05]  /*0440*/  VIADD R13, R13, 0x1 ;  /* 0x000000010d0d7836 */ /* 0x000fca0000000000 */
[----:B------:R-:W-:-:S13]  /*0450*/  ISETP.NE.AND P0, PT, R13, R12, PT ;  /* 0x0000000c0d00720c */ /* 0x000fda0003f05270 */
[----:B------:R-:W-:Y:S05]  /*0460*/  @P0 BRA `(.L_x_7) ;  /* 0xfffffffc00980947 */ /* 0x000fea000383ffff */
[----:B------:R-:W-:Y:S05]  /*0470*/  BRA `(.L_x_3) ;  /* 0x0000000000087947 */ /* 0x000fea0003800000 */
.L_x_6:
[----:B------:R0:W-:Y:S01]  /*0480*/  STL [R1+0x8c9c], R0 ;  /* 0x008c9c0001007387 */ /* 0x0001e20000100800 */
[----:B------:R-:W-:-:S07]  /*0490*/  IMAD.MOV.U32 R4, RZ, RZ, 0x2328 ;  /* 0x00002328ff047424 */ /* 0x000fce00078e00ff */
.L_x_3:
[----:B------:R-:W-:Y:S05]  /*04a0*/  BSYNC.RECONVERGENT B1 ;  /* 0x0000000000017941 */ /* 0x000fea0003800200 */
.L_x_2:
[----:B------:R1:W-:Y:S01]  /*04b0*/  STS [R5], R4 ;  /* 0x0000000405007388 */ /* 0x0003e20000000800 */
[----:B0-----:R-:W-:-:S07]  /*04c0*/  IMAD.MOV.U32 R0, RZ, RZ, R4 ;  /* 0x000000ffff007224 */ /* 0x001fce00078e0004 */
.L_x_1:
[----:B------:R-:W-:Y:S05]  /*04d0*/  BSYNC.RECONVERGENT B0 ;  /* 0x0000000000007941 */ /* 0x000fea0003800200 */
.L_x_0:
[----:B------:R-:W-:Y:S05]  /*04e0*/  WARPSYNC.ALL ;  /* 0x0000000000007948 */ /* 0x000fea0003800000 */
[----:B------:R-:W-:Y:S01]  /*04f0*/  BAR.SYNC.DEFER_BLOCKING 0x0 ;  /* 0x0000000000007b1d */ /* 0x000fe20000010000 */
[C---:B------:R-:W-:Y:S01]  /*0500*/  ISETP.NE.AND P0, PT, R3.reuse, RZ, PT ;  /* 0x000000ff0300720c */ /* 0x040fe20003f05270 */
[----:B-1----:R-:W-:Y:S01]  /*0510*/  IMAD.MOV.U32 R4, RZ, RZ, RZ ;  /* 0x000000ffff047224 */ /* 0x002fe200078e00ff */
[----:B------:R-:W-:Y:S01]  /*0520*/  ISETP.GE.U32.AND P1, PT, R3, 0x2, PT ;  /* 0x000000020300780c */ /* 0x000fe20003f26070 */
[----:B------:R-:W-:-:S10]  /*0530*/  IMAD.MOV.U32 R6, RZ, RZ, RZ ;  /* 0x000000ffff067224 */ /* 0x000fd400078e00ff */
[----:B------:R-:W-:Y:S01]  /*0540*/  @P0 LDS R4, [R5+-0x4] ;  /* 0xfffffc0005040984 */ /* 0x000fe20000000800 */
[----:B------:R-:W-:Y:S06]  /*0550*/  BAR.SYNC.DEFER_BLOCKING 0x0 ;  /* 0x0000000000007b1d */ /* 0x000fec0000010000 */
[----:B------:R-:W0:Y:S02]  /*0560*/  LDS R7, [R5] ;  /* 0x0000000005077984 */ /* 0x000e240000000800 */
[----:B0-----:R-:W-:-:S05]  /*0570*/  IMAD.IADD R4, R7, 0x1, R4 ;  /* 0x0000000107047824 */ /* 0x001fca00078e0204 */
[----:B------:R0:W-:Y:S01]  /*0580*/  STS [R5], R4 ;  /* 0x0000000405007388 */ /* 0x0001e20000000800 */
[----:B------:R-:W-:Y:S06]  /*0590*/  BAR.SYNC.DEFER_BLOCKING 0x0 ;  /* 0x0000000000007b1d */ /* 0x000fec0000010000 */
[----:B------:R-:W-:Y:S06]  /*05a0*/  MEMBAR.SC.GPU ;  /* 0x0000000000007992 */ /* 0x000fec0000002000 */
[----:B------:R-:W-:-:S00]  /*05b0*/  ERRBAR ;  /* 0x00000000000079ab */ /* 0x000fc00000000000 */
[----:B------:R-:W-:Y:S06]  /*05c0*/  CGAERRBAR ;  /* 0x00000000000075ab */ /* 0x000fec0000000000 */
[----:B------:R-:W-:Y:S04]  /*05d0*/  CCTL.IVALL ;  /* 0x00000000ff00798f */ /* 0x000fe80002000000 */
[----:B------:R-:W-:Y:S01]  /*05e0*/  @P1 LDS R6, [R5+-0x8] ;  /* 0xfffff80005061984 */ /* 0x000fe20000000800 */
[----:B------:R-:W-:Y:S01]  /*05f0*/  BAR.SYNC.DEFER_BLOCKING 0x0 ;  /* 0x0000000000007b1d */ /* 0x000fe20000010000 */
[----:B------:R-:W-:Y:S01]  /*0600*/  ISETP.GE.U32.AND P1, PT, R3, 0x4, PT ;  /* 0x000000040300780c */ /* 0x000fe20003f26070 */
[----:B0-----:R-:W-:-:S04]  /*0610*/  IMAD.MOV.U32 R4, RZ, RZ, RZ ;  /* 0x000000ffff047224 */ /* 0x001fc800078e00ff */
        /* <DEDUP_REMOVED lines=86> */
[----:B------:R-:W-:Y:S01]  /*0b80*/  STS [R5], R4 ;  /* 0x0000000405007388 */ /* 0x000fe20000000800 */
[----:B------:R-:W-:Y:S06]  /*0b90*/  BAR.SYNC.DEFER_BLOCKING 0x0 ;  /* 0x0000000000007b1d */ /* 0x000fec0000010000 */
[----:B------:R-:W-:Y:S06]  /*0ba0*/  MEMBAR.SC.GPU ;  /* 0x0000000000007992 */ /* 0x000fec0000002000 */
[----:B------:R-:W-:-:S00]  /*0bb0*/  ERRBAR ;  /* 0x00000000000079ab */ /* 0x000fc00000000000 */
[----:B------:R-:W-:Y:S06]  /*0bc0*/  CGAERRBAR ;  /* 0x00000000000075ab */ /* 0x000fec0000000000 */
[----:B------:R-:W-:Y:S04]  /*0bd0*/  CCTL.IVALL ;  /* 0x00000000ff00798f */ /* 0x000fe80002000000 */
[----:B------:R-:W-:Y:S01]  /*0be0*/  @P1 LDS R6, [R5+-0x800] ;  /* 0xfff8000005061984 */ /* 0x000fe20000000800 */
[----:B------:R-:W-:Y:S01]  /*0bf0*/  BAR.SYNC.DEFER_BLOCKING 0x0 ;  /* 0x0000000000007b1d */ /* 0x000fe20000010000 */
[----:B------:R-:W-:-:S05]  /*0c00*/  ISETP.NE.AND P1, PT, R3, RZ, PT ;  /* 0x000000ff0300720c */ /* 0x000fca0003f25270 */
[----:B------:R-:W0:Y:S02]  /*0c10*/  LDS R7, [R5] ;  /* 0x0000000005077984 */ /* 0x000e240000000800 */
[----:B0-----:R-:W-:-:S05]  /*0c20*/  IMAD.IADD R6, R7, 0x1, R6 ;  /* 0x0000000107067824 */ /* 0x001fca00078e0206 */
[----:B------:R0:W-:Y:S01]  /*0c30*/  STS [R5], R6 ;  /* 0x0000000605007388 */ /* 0x0001e20000000800 */
[----:B------:R-:W-:Y:S06]  /*0c40*/  BAR.SYNC.DEFER_BLOCKING 0x0 ;  /* 0x0000000000007b1d */ /* 0x000fec0000010000 */
[----:B------:R-:W-:Y:S06]  /*0c50*/  MEMBAR.SC.GPU ;  /* 0x0000000000007992 */ /* 0x000fec0000002000 */
[----:B------:R-:W-:-:S00]  /*0c60*/  ERRBAR ;  /* 0x00000000000079ab */ /* 0x000fc00000000000 */
[----:B------:R-:W-:Y:S06]  /*0c70*/  CGAERRBAR ;  /* 0x00000000000075ab */ /* 0x000fec0000000000 */
[----:B------:R-:W-:Y:S01]  /*0c80*/  CCTL.IVALL ;  /* 0x00000000ff00798f */ /* 0x000fe20002000000 */
[----:B------:R-:W-:Y:S04]  /*0c90*/  BSSY.RECONVERGENT B0, `(.L_x_8) ;  /* 0x0000010000007945 */ /* 0x000fe80003800200 */
[----:B0-----:R-:W-:Y:S05]  /*0ca0*/  @P1 BRA `(.L_x_9) ;  /* 0x0000000000381947 */ /* 0x001fea0003800000 */
[----:B------:R-:W0:Y:S08]  /*0cb0*/  LDC.64 R6, c[0x0][0x3a0] ;  /* 0x0000e800ff067b82 */ /* 0x000e300000000a00 */
[----:B------:R-:W1:Y:S01]  /*0cc0*/  S2UR UR5, SR_CgaCtaId ;  /* 0x00000000000579c3 */ /* 0x000e620000008800 */
[----:B------:R-:W-:-:S07]  /*0cd0*/  UMOV UR4, 0x400 ;  /* 0x0000040000047882 */ /* 0x000fce0000000000 */
[----:B------:R-:W2:Y:S01]  /*0ce0*/  LDC.64 R8, c[0x0][0x398] ;  /* 0x0000e600ff087b82 */ /* 0x000ea20000000a00 */
[----:B0-----:R-:W3:Y:S01]  /*0cf0*/  LDG.E R6, desc[UR6][R6.64] ;  /* 0x0000000606067981 */ /* 0x001ee2000c1e1900 */
[----:B-1----:R-:W-:-:S09]  /*0d00*/  ULEA UR4, UR5, UR4, 0x18 ;  /* 0x0000000405047291 */ /* 0x002fd2000f8ec0ff */
[----:B------:R-:W0:Y:S01]  /*0d10*/  LDS R3, [UR4+0xffc] ;  /* 0x000ffc04ff037984 */ /* 0x000e220008000800 */
[----:B---3--:R-:W-:-:S13]  /*0d20*/  ISETP.NE.AND P1, PT, R6, RZ, PT ;  /* 0x000000ff0600720c */ /* 0x008fda0003f25270 */
[----:B--2---:R-:W1:Y:S08]  /*0d30*/  @P1 LDC R8, c[0x0][0x390] ;  /* 0x0000e400ff081b82 */ /* 0x004e700000000800 */
[----:B------:R-:W2:Y:S01]  /*0d40*/  @P1 LDC R9, c[0x0][0x394] ;  /* 0x0000e500ff091b82 */ /* 0x000ea20000000800 */
[----:B-1----:R-:W-:Y:S02]  /*0d50*/  IMAD.MOV.U32 R6, RZ, RZ, R8 ;  /* 0x000000ffff067224 */ /* 0x002fe400078e0008 */
[----:B--2---:R-:W-:-:S05]  /*0d60*/  IMAD.MOV.U32 R7, RZ, RZ, R9 ;  /* 0x000000ffff077224 */ /* 0x004fca00078e0009 */
[----:B0-----:R-:W2:Y:S04]  /*0d70*/  ATOMG.E.ADD.STRONG.GPU PT, R3, desc[UR6][R6.64], R3 ;  /* 0x80000003060379a8 */ /* 0x001ea800081ef106 */
[----:B--2---:R0:W-:Y:S02]  /*0d80*/  STS [UR4+0x1000], R3 ;  /* 0x00100003ff007988 */ /* 0x0041e40008000804 */
.L_x_9:
[----:B------:R-:W-:Y:S05]  /*0d90*/  BSYNC.RECONVERGENT B0 ;  /* 0x0000000000007941 */ /* 0x000fea0003800200 */
.L_x_8:
[----:B------:R-:W-:Y:S06]  /*0da0*/  BAR.SYNC.DEFER_BLOCKING 0x0 ;  /* 0x0000000000007b1d */ /* 0x000fec0000010000 */
[----:B------:R-:W-:Y:S06]  /*0db0*/  MEMBAR.SC.GPU ;  /* 0x0000000000007992 */ /* 0x000fec0000002000 */
[----:B------:R-:W-:-:S00]  /*0dc0*/  ERRBAR ;  /* 0x00000000000079ab */ /* 0x000fc00000000000 */
[----:B------:R-:W-:Y:S06]  /*0dd0*/  CGAERRBAR ;  /* 0x00000000000075ab */ /* 0x000fec0000000000 */
[----:B------:R-:W-:Y:S01]  /*0de0*/  CCTL.IVALL ;  /* 0x00000000ff00798f */ /* 0x000fe20002000000 */
[----:B------:R-:W-:Y:S01]  /*0df0*/  IMAD.MOV.U32 R25, RZ, RZ, RZ ;  /* 0x000000ffff197224 */ /* 0x000fe200078e00ff */
[----:B------:R-:W1:Y:S01]  /*0e00*/  S2UR UR5, SR_CgaCtaId ;  /* 0x00000000000579c3 */ /* 0x000e620000008800 */
[----:B------:R-:W-:Y:S01]  /*0e10*/  ISETP.GE.AND P1, PT, R0, 0x1, PT ;  /* 0x000000010000780c */ /* 0x000fe20003f26270 */
[----:B------:R-:W-:-:S03]  /*0e20*/  UMOV UR4, 0x400 ;  /* 0x0000040000047882 */ /* 0x000fc60000000000 */
[----:B------:R2:W3:Y:S01]  /*0e30*/  @P0 LDS R25, [R5+-0x4] ;  /* 0xfffffc0005190984 */ /* 0x0004e20000000800 */
[----:B-1----:R-:W-:-:S08]  /*0e40*/  ULEA UR4, UR5, UR4, 0x18 ;  /* 0x0000000405047291 */ /* 0x002fd0000f8ec0ff */
[----:B--2---:R-:W-:Y:S05]  /*0e50*/  @!P1 EXIT ;  /* 0x000000000000994d */ /* 0x004fea0003800000 */
[----:B------:R-:W1:Y:S01]  /*0e60*/  LDS R26, [UR4+0x1000] ;  /* 0x00100004ff1a7984 */ /* 0x000e620008000800 */
[C---:B------:R-:W-:Y:S01]  /*0e70*/  ISETP.GE.U32.AND P0, PT, R0.reuse, 0x4, PT ;  /* 0x000000040000780c */ /* 0x040fe20003f06070 */
[----:B------:R-:W-:Y:S01]  /*0e80*/  BSSY.RECONVERGENT B1, `(.L_x_10) ;  /* 0x000006f000017945 */ /* 0x000fe20003800200 */
[----:B0-----:R-:W-:Y:S01]  /*0e90*/  LOP3.LUT R3, R0, 0x3, RZ, 0xc0, !PT ;  /* 0x0000000300037812 */ /* 0x001fe200078ec0ff */
[----:B------:R-:W-:-:S10]  /*0ea0*/  IMAD.MOV.U32 R24, RZ, RZ, RZ ;  /* 0x000000ffff187224 */ /* 0x000fd400078e00ff */
[----:B------:R-:W-:Y:S05]  /*0eb0*/  @!P0 BRA `(.L_x_11) ;  /* 0x0000000400ac8947 */ /* 0x000fea0003800000 */
[----:B------:R-:W0:Y:S01]  /*0ec0*/  LDC.64 R20, c[0x0][0x388] ;  /* 0x0000e200ff147b82 */ /* 0x000e220000000a00 */
[----:B------:R-:W-:Y:S01]  /*0ed0*/  LOP3.LUT R24, R0, 0x7ffffffc, RZ, 0xc0, !PT ;  /* 0x7ffffffc00187812 */ /* 0x000fe200078ec0ff */
[----:B------:R-:W-:Y:S01]  /*0ee0*/  BSSY.RELIABLE B0, `(.L_x_12) ;  /* 0x000005a000007945 */ /* 0x000fe20003800100 */
[----:B-1-3--:R-:W-:Y:S02]  /*0ef0*/  IMAD.IADD R22, R26, 0x1, R25 ;  /* 0x000000011a167824 */ /* 0x00afe400078e0219 */
[----:B------:R-:W-:Y:S02]  /*0f00*/  IMAD.MOV.U32 R0, RZ, RZ, R1 ;  /* 0x000000ffff007224 */ /* 0x000fe400078e0001 */
[----:B------:R-:W-:-:S05]  /*0f10*/  IMAD.MOV R23, RZ, RZ, -R24 ;  /* 0x000000ffff177224 */ /* 0x000fca00078e0a18 */
[----:B------:R-:W-:Y:S02]  /*0f20*/  ISETP.GE.AND P0, PT, R23, RZ, PT ;  /* 0x000000ff1700720c */ /* 0x000fe40003f06270 */
[----:B0-----:R-:W-:-:S05]  /*0f30*/  IADD3 R20, P1, PT, R20, 0x8, RZ ;  /* 0x0000000814147810 */ /* 0x001fca0007f3e0ff */
[----:B------:R-:W-:-:S06]  /*0f40*/  IMAD.X R21, RZ, RZ, R21, P1 ;  /* 0x000000ffff157224 */ /* 0x000fcc00008e0615 */
[----:B------:R-:W-:Y:S05]  /*0f50*/  @P0 BRA `(.L_x_13) ;  /* 0x0000000400480947 */ /* 0x000fea0003800000 */
[----:B------:R-:W-:Y:S01]  /*0f60*/  IMAD.MOV R4, RZ, RZ, -R23 ;  /* 0x000000ffff047224 */ /* 0x000fe200078e0a17 */
[----:B------:R-:W-:Y:S01]  /*0f70*/  BSSY.RECONVERGENT B2, `(.L_x_14) ;  /* 0x0000031000027945 */ /* 0x000fe20003800200 */
[----:B------:R-:W-:-:S03]  /*0f80*/  PLOP3.LUT P0, PT, PT, PT, PT, 0x80, 0x8 ;  /* 0x000000000008781c */ /* 0x000fc60003f0f070 */
[----:B------:R-:W-:-:S13]  /*0f90*/  ISETP.GT.AND P1, PT, R4, 0xc, PT ;  /* 0x0000000c0400780c */ /* 0x000fda0003f24270 */
[----:B------:R-:W-:Y:S05]  /*0fa0*/  @!P1 BRA `(.L_x_15) ;  /* 0x0000000000b49947 */ /* 0x000fea0003800000 */
[----:B------:R-:W-:-:S13]  /*0fb0*/  PLOP3.LUT P0, PT, PT, PT, PT, 0x8, 0x80 ;  /* 0x000000000080781c */ /* 0x000fda0003f0e170 */
.L_x_16:
[----:B-1----:R-:W2:Y:S01]  /*0fc0*/  LDL.128 R4, [R0] ;  /* 0x0000000000047983 */ /* 0x002ea20000100c00 */
[----:B------:R-:W-:-:S03]  /*0fd0*/  IADD3 R12, P1, PT, R27, R22, RZ ;  /* 0x000000161b0c7210 */ /* 0x000fc60007f3e0ff */
[----:B------:R-:W3:Y:S01]  /*0fe0*/  LDL.128 R8, [R0+0x10] ;  /* 0x0000100000087983 */ /* 0x000ee20000100c00 */
[----:B------:R-:W-:Y:S02]  /*0ff0*/  LEA.HI.X.SX32 R13, R22, R2, 0x1, P1 ;  /* 0x00000002160d7211 */ /* 0x000fe400008f0eff */
[----:B------:R-:W-:-:S04]  /*1000*/  LEA R28, P1, R12, R20, 0x2 ;  /* 0x000000140c1c7211 */ /* 0x000fc800078210ff */
[----:B------:R-:W-:Y:S01]  /*1010*/  LEA.HI.X R29, R12, R21, R13, 0x2, P1 ;  /* 0x000000150c1d7211 */ /* 0x000fe200008f140d */
[----:B------:R-:W-:-:S05]  /*1020*/  VIADD R12, R22, 0x4 ;  /* 0x00000004160c7836 */ /* 0x000fca0000000000 */
[----:B------:R-:W-:-:S04]  /*1030*/  IADD3 R16, P1, PT, R27, R12, RZ ;  /* 0x0000000c1b107210 */ /* 0x000fc80007f3e0ff */
[----:B------:R-:W-:Y:S02]  /*1040*/  LEA.HI.X.SX32 R17, R12, R2, 0x1, P1 ;  /* 0x000000020c117211 */ /* 0x000fe400008f0eff */
[----:B------:R-:W4:Y:S04]  /*1050*/  LDL.128 R12, [R0+0x20] ;  /* 0x00002000000c7983 */ /* 0x000f280000100c00 */
[----:B--2---:R0:W-:Y:S04]  /*1060*/  STG.E desc[UR6][R28.64+-0x8], R4 ;  /* 0xfffff8041c007986 */ /* 0x0041e8000c101906 */
[----:B------:R1:W-:Y:S04]  /*1070*/  STG.E desc[UR6][R28.64+-0x4], R5 ;  /* 0xfffffc051c007986 */ /* 0x0003e8000c101906 */
[----:B------:R2:W-:Y:S01]  /*1080*/  STG.E desc[UR6][R28.64], R6 ;  /* 0x000000061c007986 */ /* 0x0005e2000c101906 */
[----:B0-----:R-:W-:-:S04]  /*1090*/  LEA R4, P1, R16, R20, 0x2 ;  /* 0x0000001410047211 */ /* 0x001fc800078210ff */
[----:B-1----:R-:W-:Y:S02]  /*10a0*/  LEA.HI.X R5, R16, R21, R17, 0x2, P1 ;  /* 0x0000001510057211 */ /* 0x002fe400008f1411 */
[----:B------:R0:W5:Y:S01]  /*10b0*/  LDL.128 R16, [R0+0x30] ;  /* 0x0000300000107983 */ /* 0x0001620000100c00 */
[----:B--2---:R-:W-:-:S03]  /*10c0*/  VIADD R6, R22, 0x8 ;  /* 0x0000000816067836 */ /* 0x004fc60000000000 */
[----:B------:R1:W-:Y:S04]  /*10d0*/  STG.E desc[UR6][R28.64+0x4], R7 ;  /* 0x000004071c007986 */ /* 0x0003e8000c101906 */
[----:B---3--:R2:W-:Y:S04]  /*10e0*/  STG.E desc[UR6][R4.64+-0x8], R8 ;  /* 0xfffff80804007986 */ /* 0x0085e8000c101906 */
[----:B------:R3:W-:Y:S01]  /*10f0*/  STG.E desc[UR6][R4.64], R10 ;  /* 0x0000000a04007986 */ /* 0x0007e2000c101906 */
[----:B-1----:R-:W-:Y:S01]  /*1100*/  IADD3 R7, P1, PT, R27, R6, RZ ;  /* 0x000000061b077210 */ /* 0x002fe20007f3e0ff */
[----:B--2---:R-:W-:-:S02]  /*1110*/  VIADD R8, R22, 0xc ;  /* 0x0000000c16087836 */ /* 0x004fc40000000000 */
[----:B------:R1:W-:Y:S01]  /*1120*/  STG.E desc[UR6][R4.64+-0x4], R9 ;  /* 0xfffffc0904007986 */ /* 0x0003e2000c101906 */
[----:B---3--:R-:W-:Y:S02]  /*1130*/  LEA.HI.X.SX32 R10, R6, R2, 0x1, P1 ;  /* 0x00000002060a7211 */ /* 0x008fe400008f0eff */
[C---:B------:R-:W-:Y:S01]  /*1140*/  LEA R6, P1, R7.reuse, R20, 0x2 ;  /* 0x0000001407067211 */ /* 0x040fe200078210ff */
[----:B------:R2:W-:Y:S03]  /*1150*/  STG.E desc[UR6][R4.64+0x4], R11 ;  /* 0x0000040b04007986 */ /* 0x0005e6000c101906 */
[----:B------:R-:W-:Y:S02]  /*1160*/  LEA.HI.X R7, R7, R21, R10, 0x2, P1 ;  /* 0x0000001507077211 */ /* 0x000fe400008f140a */
[----:B-1----:R-:W-:-:S04]  /*1170*/  IADD3 R9, P2, PT, R27, R8, RZ ;  /* 0x000000081b097210 */ /* 0x002fc80007f5e0ff */
[----:B------:R-:W-:Y:S02]  /*1180*/  LEA.HI.X.SX32 R8, R8, R2, 0x1, P2 ;  /* 0x0000000208087211 */ /* 0x000fe400010f0eff */
[----:B--2---:R-:W-:-:S04]  /*1190*/  LEA R4, P1, R9, R20, 0x2 ;  /* 0x0000001409047211 */ /* 0x004fc800078210ff */
[----:B------:R-:W-:Y:S01]  /*11a0*/  LEA.HI.X R5, R9, R21, R8, 0x2, P1 ;  /* 0x0000001509057211 */ /* 0x000fe200008f1408 */
[----:B----4-:R1:W-:Y:S01]  /*11b0*/  STG.E desc[UR6][R6.64+-0x8], R12 ;  /* 0xfffff80c06007986 */ /* 0x0103e2000c101906 */
[----:B------:R-:W-:-:S03]  /*11c0*/  VIADD R23, R23, 0x10 ;  /* 0x0000001017177836 */ /* 0x000fc60000000000 */
[----:B------:R1:W-:Y:S04]  /*11d0*/  STG.E desc[UR6][R6.64+-0x4], R13 ;  /* 0xfffffc0d06007986 */ /* 0x0003e8000c101906 */
[----:B------:R1:W-:Y:S04]  /*11e0*/  STG.E desc[UR6][R6.64], R14 ;  /* 0x0000000e06007986 */ /* 0x0003e8000c101906 */
[----:B------:R1:W-:Y:S01]  /*11f0*/  STG.E desc[UR6][R6.64+0x4], R15 ;  /* 0x0000040f06007986 */ /* 0x0003e2000c101906 */
[----:B------:R-:W-:Y:S01]  /*1200*/  ISETP.GE.AND P1, PT, R23, -0xc, PT ;  /* 0xfffffff41700780c */ /* 0x000fe20003f26270 */
[----:B0-----:R-:W-:-:S02]  /*1210*/  VIADD R0, R0, 0x40 ;  /* 0x0000004000007836 */ /* 0x001fc40000000000 */
[----:B------:R-:W-:Y:S01]  /*1220*/  VIADD R22, R22, 0x10 ;  /* 0x0000001016167836 */ /* 0x000fe20000000000 */
[----:B-----5:R1:W-:Y:S04]  /*1230*/  STG.E desc[UR6][R4.64+-0x8], R16 ;  /* 0xfffff81004007986 */ /* 0x0203e8000c101906 */
[----:B------:R1:W-:Y:S04]  /*1240*/  STG.E desc[UR6][R4.64+-0x4], R17 ;  /* 0xfffffc1104007986 */ /* 0x0003e8000c101906 */
[----:B------:R1:W-:Y:S04]  /*1250*/  STG.E desc[UR6][R4.64], R18 ;  /* 0x0000001204007986 */ /* 0x0003e8000c101906 */
[----:B------:R1:W-:Y:S01]  /*1260*/  STG.E desc[UR6][R4.64+0x4], R19 ;  /* 0x0000041304007986 */ /* 0x0003e2000c101906 */
[----:B------:R-:W-:Y:S05]  /*1270*/  @!P1 BRA `(.L_x_16) ;  /* 0xfffffffc00509947 */ /* 0x000fea000383ffff */
.L_x_15:
[----:B------:R-:W-:Y:S05]  /*1280*/  BSYNC.RECONVERGENT B2 ;  /* 0x0000000000027941 */ /* 0x000fea0003800200 */
.L_x_14:
[----:B-1----:R-:W-:Y:S01]  /*1290*/  IMAD.MOV R4, RZ, RZ, -R23 ;  /* 0x000000ffff047224 */ /* 0x002fe200078e0a17 */
[----:B------:R-:W-:Y:S04]  /*12a0*/  BSSY.RECONVERGENT B2, `(.L_x_17) ;  /* 0x000001a000027945 */ /* 0x000fe80003800200 */
[----:B------:R-:W-:-:S13]  /*12b0*/  ISETP.GT.AND P1, PT, R4, 0x4, PT ;  /* 0x000000040400780c */ /* 0x000fda0003f24270 */
[----:B------:R-:W-:Y:S05]  /*12c0*/  @!P1 BRA `(.L_x_18) ;  /* 0x00000000005c9947 */ /* 0x000fea0003800000 */
[----:B------:R-:W2:Y:S04]  /*12d0*/  LDL.128 R4, [R0] ;  /* 0x0000000000047983 */ /* 0x000ea80000100c00 */
[----:B------:R0:W3:Y:S01]  /*12e0*/  LDL.128 R8, [R0+0x10] ;  /* 0x0000100000087983 */ /* 0x0000e20000100c00 */
[----:B------:R-:W-:Y:S01]  /*12f0*/  IADD3 R15, P0, PT, R27, R22, RZ ;  /* 0x000000161b0f7210 */ /* 0x000fe20007f1e0ff */
[C---:B------:R-:W-:Y:S02]  /*1300*/  VIADD R12, R22.reuse, 0x4 ;  /* 0x00000004160c7836 */ /* 0x040fe40000000000 */
[----:B------:R-:W-:Y:S01]  /*1310*/  VIADD R23, R23, 0x8 ;  /* 0x0000000817177836 */ /* 0x000fe20000000000 */
[C---:B------:R-:W-:Y:S01]  /*1320*/  LEA.HI.X.SX32 R16, R22.reuse, R2, 0x1, P0 ;  /* 0x0000000216107211 */ /* 0x040fe200000f0eff */
[----:B------:R-:W-:Y:S01]  /*1330*/  VIADD R22, R22, 0x8 ;  /* 0x0000000816167836 */ /* 0x000fe20000000000 */
[----:B------:R-:W-:Y:S01]  /*1340*/  LEA R14, P0, R15, R20, 0x2 ;  /* 0x000000140f0e7211 */ /* 0x000fe200078010ff */
[----:B0-----:R-:W-:Y:S01]  /*1350*/  VIADD R0, R0, 0x20 ;  /* 0x0000002000007836 */ /* 0x001fe20000000000 */
[----:B------:R-:W-:-:S02]  /*1360*/  IADD3 R13, P1, PT, R27, R12, RZ ;  /* 0x0000000c1b0d7210 */ /* 0x000fc40007f3e0ff */
[----:B------:R-:W-:Y:S02]  /*1370*/  LEA.HI.X R15, R15, R21, R16, 0x2, P0 ;  /* 0x000000150f0f7211 */ /* 0x000fe400000f1410 */
[----:B------:R-:W-:Y:S02]  /*1380*/  LEA.HI.X.SX32 R16, R12, R2, 0x1, P1 ;  /* 0x000000020c107211 */ /* 0x000fe400008f0eff */
[----:B------:R-:W-:-:S04]  /*1390*/  LEA R12, P0, R13, R20, 0x2 ;  /* 0x000000140d0c7211 */ /* 0x000fc800078010ff */
[----:B------:R-:W-:Y:S02]  /*13a0*/  LEA.HI.X R13, R13, R21, R16, 0x2, P0 ;  /* 0x000000150d0d7211 */ /* 0x000fe400000f1410 */
[----:B------:R-:W-:Y:S01]  /*13b0*/  PLOP3.LUT P0, PT, PT, PT, PT, 0x8, 0x80 ;  /* 0x000000000080781c */ /* 0x000fe20003f0e170 */
[----:B--2---:R0:W-:Y:S04]  /*13c0*/  STG.E desc[UR6][R14.64+-0x8], R4 ;  /* 0xfffff8040e007986 */ /* 0x0041e8000c101906 */
[----:B------:R0:W-:Y:S04]  /*13d0*/  STG.E desc[UR6][R14.64+-0x4], R5 ;  /* 0xfffffc050e007986 */ /* 0x0001e8000c101906 */
[----:B------:R0:W-:Y:S04]  /*13e0*/  STG.E desc[UR6][R14.64], R6 ;  /* 0x000000060e007986 */ /* 0x0001e8000c101906 */
[----:B------:R0:W-:Y:S04]  /*13f0*/  STG.E desc[UR6][R14.64+0x4], R7 ;  /* 0x000004070e007986 */ /* 0x0001e8000c101906 */
[----:B---3--:R0:W-:Y:S04]  /*1400*/  STG.E desc[UR6][R12.64+-0x8], R8 ;  /* 0xfffff8080c007986 */ /* 0x0081e8000c101906 */
[----:B------:R0:W-:Y:S04]  /*1410*/  STG.E desc[UR6][R12.64+-0x4], R9 ;  /* 0xfffffc090c007986 */ /* 0x0001e8000c101906 */
[----:B------:R0:W-:Y:S04]  /*1420*/  STG.E desc[UR6][R12.64], R10 ;  /* 0x0000000a0c007986 */ /* 0x0001e8000c101906 */
[----:B------:R0:W-:Y:S02]  /*1430*/  STG.E desc[UR6][R12.64+0x4], R11 ;  /* 0x0000040b0c007986 */ /* 0x0001e4000c101906 */
.L_x_18:
[----:B------:R-:W-:Y:S05]  /*1440*/  BSYNC.RECONVERGENT B2 ;  /* 0x0000000000027941 */ /* 0x000fea0003800200 */
.L_x_17:
[----:B------:R-:W-:-:S13]  /*1450*/  ISETP.NE.OR P0, PT, R23, RZ, P0 ;  /* 0x000000ff1700720c */ /* 0x000fda0000705670 */
[----:B------:R-:W-:Y:S05]  /*1460*/  @!P0 BREAK.RELIABLE B0 ;  /* 0x0000000000008942 */ /* 0x000fea0003800100 */
[----:B------:R-:W-:Y:S05]  /*1470*/  @!P0 BRA `(.L_x_11) ;  /* 0x00000000003c8947 */ /* 0x000fea0003800000 */
.L_x_13:
[----:B------:R-:W-:Y:S05]  /*1480*/  BSYNC.RELIABLE B0 ;  /* 0x0000000000007941 */ /* 0x000fea0003800100 */
.L_x_12:
[----:B0-2---:R0:W2:Y:S01]  /*1490*/  LDL.128 R4, [R0] ;  /* 0x0000000000047983 */ /* 0x0050a20000100c00 */
[----:B------:R-:W-:Y:S01]  /*14a0*/  IADD3 R9, P0, PT, R27, R22, RZ ;  /* 0x000000161b097210 */ /* 0x000fe20007f1e0ff */
[----:B------:R-:W-:-:S03]  /*14b0*/  VIADD R23, R23, 0x4 ;  /* 0x0000000417177836 */ /* 0x000fc60000000000 */
[C---:B------:R-:W-:Y:S01]  /*14c0*/  LEA.HI.X.SX32 R10, R22.reuse, R2, 0x1, P0 ;  /* 0x00000002160a7211 */ /* 0x040fe200000f0eff */
[----:B------:R-:W-:Y:S01]  /*14d0*/  VIADD R22, R22, 0x4 ;  /* 0x0000000416167836 */ /* 0x000fe20000000000 */
[----:B------:R-:W-:Y:S01]  /*14e0*/  LEA R8, P0, R9, R20, 0x2 ;  /* 0x0000001409087211 */ /* 0x000fe200078010ff */
[----:B0-----:R-:W-:-:S03]  /*14f0*/  VIADD R0, R0, 0x10 ;  /* 0x0000001000007836 */ /* 0x001fc60000000000 */
[----:B------:R-:W-:Y:S02]  /*1500*/  LEA.HI.X R9, R9, R21, R10, 0x2, P0 ;  /* 0x0000001509097211 */ /* 0x000fe400000f140a */
[----:B------:R-:W-:-:S03]  /*1510*/  ISETP.NE.AND P0, PT, R23, RZ, PT ;  /* 0x000000ff1700720c */ /* 0x000fc60003f05270 */
[----:B--2---:R2:W-:Y:S04]  /*1520*/  STG.E desc[UR6][R8.64+-0x8], R4 ;  /* 0xfffff80408007986 */ /* 0x0045e8000c101906 */
[----:B------:R2:W-:Y:S04]  /*1530*/  STG.E desc[UR6][R8.64+-0x4], R5 ;  /* 0xfffffc0508007986 */ /* 0x0005e8000c101906 */
[----:B------:R2:W-:Y:S04]  /*1540*/  STG.E desc[UR6][R8.64], R6 ;  /* 0x0000000608007986 */ /* 0x0005e8000c101906 */
[----:B------:R2:W-:Y:S01]  /*1550*/  STG.E desc[UR6][R8.64+0x4], R7 ;  /* 0x0000040708007986 */ /* 0x0005e2000c101906 */
[----:B------:R-:W-:Y:S05]  /*1560*/  @P0 BRA `(.L_x_12) ;  /* 0xfffffffc00c80947 */ /* 0x000fea000383ffff */
.L_x_11:
[----:B------:R-:W-:Y:S05]  /*1570*/  BSYNC.RECONVERGENT B1 ;  /* 0x0000000000017941 */ /* 0x000fea0003800200 */
.L_x_10:
[----:B------:R-:W-:Y:S05]  /*1580*/  WARPSYNC.ALL ;  /* 0x0000000000007948 */ /* 0x000fea0003800000 */
[----:B------:R-:W-:-:S13]  /*1590*/  ISETP.NE.AND P0, PT, R3, RZ, PT ;  /* 0x000000ff0300720c */ /* 0x000fda0003f05270 */
[----:B------:R-:W-:Y:S05]  /*15a0*/  @!P0 EXIT ;  /* 0x000000000000894d */ /* 0x000fea0003800000 */
[----:B-1-3--:R-:W-:Y:S01]  /*15b0*/  IADD3 R25, PT, PT, R26, R25, R24 ;  /* 0x000000191a197210 */ /* 0x00afe20007ffe018 */
[----:B------:R-:W-:Y:S01]  /*15c0*/  IMAD R24, R24, 0x4, R1 ;  /* 0x0000000418187824 */ /* 0x000fe200078e0201 */
[----:B------:R-:W1:Y:S01]  /*15d0*/  LDCU.64 UR4, c[0x0][0x388] ;  /* 0x00007100ff0477ac */ /* 0x000e620008000a00 */
[----:B------:R-:W-:-:S07]  /*15e0*/  IMAD.MOV R3, RZ, RZ, -R3 ;  /* 0x000000ffff037224 */ /* 0x000fce00078e0a03 */
.L_x_19:
[----:B0-23--:R0:W2:Y:S01]  /*15f0*/  LDL R7, [R24] ;  /* 0x0000000018077983 */ /* 0x00d0a20000100800 */
[----:B------:R-:W-:Y:S01]  /*1600*/  IADD3 R0, P0, PT, R27, R25, RZ ;  /* 0x000000191b007210 */ /* 0x000fe20007f1e0ff */
[----:B------:R-:W-:-:S03]  /*1610*/  VIADD R3, R3, 0x1 ;  /* 0x0000000103037836 */ /* 0x000fc60000000000 */
[C---:B------:R-:W-:Y:S01]  /*1620*/  LEA.HI.X.SX32 R5, R25.reuse, R2, 0x1, P0 ;  /* 0x0000000219057211 */ /* 0x040fe200000f0eff */
[----:B------:R-:W-:Y:S01]  /*1630*/  VIADD R25, R25, 0x1 ;  /* 0x0000000119197836 */ /* 0x000fe20000000000 */
[----:B-1----:R-:W-:Y:S01]  /*1640*/  LEA R4, P0, R0, UR4, 0x2 ;  /* 0x0000000400047c11 */ /* 0x002fe2000f8010ff */
[----:B0-----:R-:W-:-:S03]  /*1650*/  VIADD R24, R24, 0x4 ;  /* 0x0000000418187836 */ /* 0x001fc60000000000 */
[----:B------:R-:W-:Y:S02]  /*1660*/  LEA.HI.X R5, R0, UR5, R5, 0x2, P0 ;  /* 0x0000000500057c11 */ /* 0x000fe400080f1405 */
[----:B------:R-:W-:-:S03]  /*1670*/  ISETP.NE.AND P0, PT, R3, RZ, PT ;  /* 0x000000ff0300720c */ /* 0x000fc60003f05270 */
[----:B--2---:R3:W-:Y:S10]  /*1680*/  STG.E desc[UR6][R4.64], R7 ;  /* 0x0000000704007986 */ /* 0x0047f4000c101906 */
[----:B------:R-:W-:Y:S05]  /*1690*/  @P0 BRA `(.L_x_19) ;  /* 0xfffffffc00d40947 */ /* 0x000fea000383ffff */
[----:B------:R-:W-:Y:S05]  /*16a0*/  EXIT ;  /* 0x000000000000794d */ /* 0x000fea0003800000 */
.L_x_20:
[----:B------:R-:W-:-:S00]  /*16b0*/  BRA `(.L_x_20) ;  /* 0xfffffffc00fc7947 */ /* 0x000fc0000383ffff */
[----:B------:R-:W-:-:S00]  /*16c0*/  NOP ;  /* 0x0000000000007918 */ /* 0x000fc00000000000 */
        /* <DEDUP_REMOVED lines=11> */
.L_x_25:


//--------------------- .text._Z9resetDistP8csrGraphi --------------------------
	.section	.text._Z9resetDistP8csrGraphi,"ax",@progbits
	.align	128
        .global         _Z9resetDistP8csrGraphi
        .type           _Z9resetDistP8csrGraphi,@function
        .size           _Z9resetDistP8csrGraphi,(.L_x_26 - _Z9resetDistP8csrGraphi)
        .other          _Z9resetDistP8csrGraphi,@"STO_CUDA_ENTRY STV_DEFAULT"
_Z9resetDistP8csrGraphi:
.text._Z9resetDistP8csrGraphi:
[----:B------:R-:W-:Y:S01]  /*0000*/  LDC R1, c[0x0][0x37c] ;  /* 0x0000df00ff017b82 */ /* 0x000fe20000000800 */
[----:B------:R-:W0:Y:S07]  /*0010*/  S2R R7, SR_TID.X ;  /* 0x0000000000077919 */ /* 0x000e2e0000002100 */
[----:B------:R-:W0:Y:S08]  /*0020*/  S2UR UR4, SR_CTAID.X ;  /* 0x00000000000479c3 */ /* 0x000e300000002500 */
[----:B------:R-:W0:Y:S02]  /*0030*/  LDC R0, c[0x0][0x360] ;  /* 0x0000d800ff007b82 */ /* 0x000e240000000800 */
[----:B0-----:R-:W-:Y:S01]  /*0040*/  IMAD R7, R0, UR4, R7 ;  /* 0x0000000400077c24 */ /* 0x001fe2000f8e0207 */
[----:B------:R-:W0:Y:S04]  /*0050*/  LDCU.64 UR4, c[0x0][0x358] ;  /* 0x00006b00ff0477ac */ /* 0x000e280008000a00 */
[----:B------:R-:W-:-:S13]  /*0060*/  ISETP.NE.AND P0, PT, R7, RZ, PT ;  /* 0x000000ff0700720c */ /* 0x000fda0003f05270 */
[----:B------:R-:W-:Y:S05]  /*0070*/  @P0 BRA `(.L_x_21) ;  /* 0x0000000000100947 */ /* 0x000fea0003800000 */
[----:B------:R-:W0:Y:S02]  /*0080*/  LDC.64 R2, c[0x0][0x380] ;  /* 0x0000e000ff027b82 */ /* 0x000e240000000a00 */
[----:B0-----:R-:W2:Y:S04]  /*0090*/  LDG.E.64 R2, desc[UR4][R2.64+0x18] ;  /* 0x0000180402027981 */ /* 0x001ea8000c1e1b00 */
[----:B--2---:R-:W-:Y:S01]  /*00a0*/  STG.E desc[UR4][R2.64], RZ ;  /* 0x000000ff02007986 */ /* 0x004fe2000c101904 */
[----:B------:R-:W-:Y:S05]  /*00b0*/  EXIT ;  /* 0x000000000000794d */ /* 0x000fea0003800000 */
.L_x_21:
[----:B------:R-:W1:Y:S02]  /*00c0*/  LDCU UR6, c[0x0][0x388] ;  /* 0x00007100ff0677ac */ /* 0x000e640008000800 */
[----:B-1----:R-:W-:-:S13]  /*00d0*/  ISETP.GE.AND P0, PT, R7, UR6, PT ;  /* 0x0000000607007c0c */ /* 0x002fda000bf06270 */
[----:B0-----:R-:W-:Y:S05]  /*00e0*/  @P0 EXIT ;  /* 0x000000000000094d */ /* 0x001fea0003800000 */
[----:B------:R-:W0:Y:S02]  /*00f0*/  LDC.64 R4, c[0x0][0x380] ;  /* 0x0000e000ff047b82 */ /* 0x000e240000000a00 */
[----:B0-----:R-:W2:Y:S01]  /*0100*/  LDG.E.64 R2, desc[UR4][R4.64+0x18] ;  /* 0x0000180404027981 */ /* 0x001ea2000c1e1b00 */
[----:B------:R-:W-:Y:S02]  /*0110*/  HFMA2 R9, -RZ, RZ, 0.9501953125, -12 ;  /* 0x3b9aca00ff097431 */ /* 0x000fe400000001ff */
[----:B--2---:R-:W-:-:S05]  /*0120*/  IMAD.WIDE R2, R7, 0x4, R2 ;  /* 0x0000000407027825 */ /* 0x004fca00078e0202 */
[----:B------:R-:W-:Y:S01]  /*0130*/  STG.E desc[UR4][R2.64], R9 ;  /* 0x0000000902007986 */ /* 0x000fe2000c101904 */
[----:B------:R-:W-:Y:S05]  /*0140*/  EXIT ;  /* 0x000000000000794d */ /* 0x000fea0003800000 */
.L_x_22:
        /* <DEDUP_REMOVED lines=11> */
.L_x_26:


//--------------------- .text._Z11copyKernel2P8csrGraphPPi --------------------------
	.section	.text._Z11copyKernel2P8csrGraphPPi,"ax",@progbits
	.align	128
        .global         _Z11copyKernel2P8csrGraphPPi
        .type           _Z11copyKernel2P8csrGraphPPi,@function
        .size           _Z11copyKernel2P8csrGraphPPi,(.L_x_27 - _Z11copyKernel2P8csrGraphPPi)
        .other          _Z11copyKernel2P8csrGraphPPi,@"STO_CUDA_ENTRY STV_DEFAULT"
_Z11copyKernel2P8csrGraphPPi:
.text._Z11copyKernel2P8csrGraphPPi:
[----:B------:R-:W-:Y:S08]  /*0000*/  LDC R1, c[0x0][0x37c] ;  /* 0x0000df00ff017b82 */ /* 0x000ff00000000800 */
[----:B------:R-:W0:Y:S01]  /*0010*/  LDC.64 R2, c[0x0][0x380] ;  /* 0x0000e000ff027b82 */ /* 0x000e220000000a00 */
[----:B------:R-:W0:Y:S02]  /*0020*/  LDCU.64 UR4, c[0x0][0x358] ;  /* 0x00006b00ff0477ac */ /* 0x000e240008000a00 */
[----:B0-----:R-:W2:Y:S05]  /*0030*/  LDG.E.64 R2, desc[UR4][R2.64+0x18] ;  /* 0x0000180402027981 */ /* 0x001eaa000c1e1b00 */
[----:B------:R-:W2:Y:S02]  /*0040*/  LDC.64 R4, c[0x0][0x388] ;  /* 0x0000e200ff047b82 */ /* 0x000ea40000000a00 */
[----:B--2---:R-:W-:Y:S01]  /*0050*/  STG.E.64 desc[UR4][R4.64], R2 ;  /* 0x0000000204007986 */ /* 0x004fe2000c101b04 */
[----:B------:R-:W-:Y:S05]  /*0060*/  EXIT ;  /* 0x000000000000794d */ /* 0x000fea0003800000 */
.L_x_23:
        /* <DEDUP_REMOVED lines=9> */
.L_x_27:


//--------------------- .text._Z10copyKernelP8csrGraphPiS1_S1_S1_ --------------------------
	.section	.text._Z10copyKernelP8csrGraphPiS1_S1_S1_,"ax",@progbits
	.align	128
        .global         _Z10copyKernelP8csrGraphPiS1_S1_S1_
        .type           _Z10copyKernelP8csrGraphPiS1_S1_S1_,@function
        .size           _Z10copyKernelP8csrGraphPiS1_S1_S1_,(.L_x_28 - _Z10copyKernelP8csrGraphPiS1_S1_S1_)
        .other          _Z10copyKernelP8csrGraphPiS1_S1_S1_,@"STO_CUDA_ENTRY STV_DEFAULT"
_Z10copyKernelP8csrGraphPiS1_S1_S1_:
.text._Z10copyKernelP8csrGraphPiS1_S1_S1_:
[----:B------:R-:W-:Y:S08]  /*0000*/  LDC R1, c[0x0][0x37c] ;  /* 0x0000df00ff017b82 */ /* 0x000ff00000000800 */
[----:B------:R-:W0:Y:S01]  /*0010*/  LDC.64 R2, c[0x0][0x380] ;  /* 0x0000e000ff027b82 */ /* 0x000e220000000a00 */
[----:B------:R-:W0:Y:S07]  /*0020*/  LDCU.64 UR4, c[0x0][0x358] ;  /* 0x00006b00ff0477ac */ /* 0x000e2e0008000a00 */
[----:B------:R-:W0:Y:S08]  /*0030*/  LDC.64 R4, c[0x0][0x388] ;  /* 0x0000e200ff047b82 */ /* 0x000e300000000a00 */
[----:B------:R-:W1:Y:S08]  /*0040*/  LDC.64 R6, c[0x0][0x390] ;  /* 0x0000e400ff067b82 */ /* 0x000e700000000a00 */
[----:B------:R-:W2:Y:S08]  /*0050*/  LDC.64 R8, c[0x0][0x398] ;  /* 0x0000e600ff087b82 */ /* 0x000eb00000000a00 */
[----:B------:R-:W3:Y:S01]  /*0060*/  LDC.64 R10, c[0x0][0x3a0] ;  /* 0x0000e800ff0a7b82 */ /* 0x000ee20000000a00 */
[----:B0-----:R-:W-:Y:S04]  /*0070*/  STG.E.64 desc[UR4][R2.64], R4 ;  /* 0x0000000402007986 */ /* 0x001fe8000c101b04 */
[----:B-1----:R-:W-:Y:S04]  /*0080*/  STG.E.64 desc[UR4][R2.64+0x8], R6 ;  /* 0x0000080602007986 */ /* 0x002fe8000c101b04 */
[----:B--2---:R-:W-:Y:S04]  /*0090*/  STG.E.64 desc[UR4][R2.64+0x10], R8 ;  /* 0x0000100802007986 */ /* 0x004fe8000c101b04 */
[----:B---3--:R-:W-:Y:S01]  /*00a0*/  STG.E.64 desc[UR4][R2.64+0x18], R10 ;  /* 0x0000180a02007986 */ /* 0x008fe2000c101b04 */
[----:B------:R-:W-:Y:S05]  /*00b0*/  EXIT ;  /* 0x000000000000794d */ /* 0x000fea0003800000 */
.L_x_24:
        /* <DEDUP_REMOVED lines=12> */
.L_x_28:


//--------------------- .nv.shared._Z13processKernelP8csrGraphPiS1_S1_S1_i --------------------------
	.section	.nv.shared._Z13processKernelP8csrGraphPiS1_S1_S1_i,"aw",@nobits
	.sectionflags	@""
	.align	4
.nv.shared._Z13processKernelP8csrGraphPiS1_S1_S1_i:
	.zero		5124


//--------------------- .nv.shared.reserved.0     --------------------------
	.section	.nv.shared.reserved.0,"aw",@nobits
	.weak		__nv_reservedSMEM_offset_0_alias
	.size		__nv_reservedSMEM_offset_0_alias, 0, 64
	.other		__nv_reservedSMEM_offset_0_alias,@"STO_CUDA_RESERVED_SHARED STV_DEFAULT"
__nv_reservedSMEM_offset_0_alias:
	.zero		0
	.zero		64


//--------------------- .nv.constant0._Z13processKernelP8csrGraphPiS1_S1_S1_i --------------------------
	.section	.nv.constant0._Z13processKernelP8csrGraphPiS1_S1_S1_i,"a",@progbits
	.sectionflags	@""
	.align	4
.nv.constant0._Z13processKernelP8csrGraphPiS1_S1_S1_i:
	.zero		940


//--------------------- .nv.constant0._Z9resetDistP8csrGraphi --------------------------
	.section	.nv.constant0._Z9resetDistP8csrGraphi,"a",@progbits
	.sectionflags	@""
	.align	4
.nv.constant0._Z9resetDistP8csrGraphi:
	.zero		908


//--------------------- .nv.constant0._Z11copyKernel2P8csrGraphPPi --------------------------
	.section	.nv.constant0._Z11copyKernel2P8csrGraphPPi,"a",@progbits
	.sectionflags	@""
	.align	4
.nv.constant0._Z11copyKernel2P8csrGraphPPi:
	.zero		912


//--------------------- .nv.constant0._Z10copyKernelP8csrGraphPiS1_S1_S1_ --------------------------
	.section	.nv.constant0._Z10copyKernelP8csrGraphPiS1_S1_S1_,"a",@progbits
	.sectionflags	@""
	.align	4
.nv.constant0._Z10copyKernelP8csrGraphPiS1_S1_S1_:
	.zero		936


//--------------------- SYMBOLS --------------------------

	.type		.nv.reservedSmem.offset0,@object
	.size		.nv.reservedSmem.offset0,0x4
	.type		.nv.reservedSmem.cap,@object
	.size		.nv.reservedSmem.cap,0x4
